def attn_fwd(
    Q,
    K,
    V,
    Out,
    Lse,
    sm_scale,
    stride_qz,
    stride_qh,
    stride_qm,
    stride_qk,
    stride_kz,
    stride_kh,
    stride_kn,
    stride_kk,
    stride_vz,
    stride_vh,
    stride_vn,
    stride_vk,
    stride_oz,
    stride_oh,
    stride_om,
    stride_ok,
    seqlen_q,
    seqlen_k,
    BLOCK_M: tl.constexpr,
    BLOCK_N: tl.constexpr,
    HEAD_DIM: tl.constexpr,
    CAUSAL: tl.constexpr,
):
    start_m = tl.program_id(0)
    off_hz = tl.program_id(1)
    q_off = off_hz * stride_qh
    k_off = off_hz * stride_kh
    v_off = off_hz * stride_vh
    offs_m = start_m * BLOCK_M + tl.arange(0, BLOCK_M)
    offs_d = tl.arange(0, HEAD_DIM)
    offs_n = tl.arange(0, BLOCK_N)
    q_ptrs = Q + q_off + offs_m[:, None] * stride_qm + offs_d[None, :] * stride_qk
    k_ptrs = K + k_off + offs_d[:, None] * stride_kk + offs_n[None, :] * stride_kn
    v_ptrs = V + v_off + offs_n[:, None] * stride_vn + offs_d[None, :] * stride_vk
    m_i = tl.full([BLOCK_M], float("-inf"), dtype=tl.float32)
    l_i = tl.zeros([BLOCK_M], dtype=tl.float32) + 1.0
    acc = tl.zeros([BLOCK_M, HEAD_DIM], dtype=tl.float32)
    q = tl.load(q_ptrs)
    acc, l_i, m_i = _attn_fwd_inner(
        acc,
        l_i,
        m_i,
        q,
        k_ptrs,
        v_ptrs,
        sm_scale,
        stride_kn,
        stride_vn,
        start_m,
        seqlen_k,
        BLOCK_M,
        BLOCK_N,
        HEAD_DIM,
        CAUSAL,
    )
    acc = acc / l_i[:, None]
    lse = m_i + tl.math.log2(l_i) / 1.4426950408889634
    o_ptrs = (
        Out
        + off_hz * stride_oh
        + offs_m[:, None] * stride_om
        + offs_d[None, :] * stride_ok
    )
    tl.store(o_ptrs, acc.to(Out.dtype.element_ty))
    tl.store(Lse + off_hz * seqlen_q + offs_m, lse)

# config = {"BLOCK_M": 64, "BLOCK_N": 16, "HEAD_DIM": 512, "arch": "sm_90", "causal": true, "dtype": "bf16", "num_stages": 2, "num_warps": 8}
# arch = sm_90


// ===== COMPILED SASS (sm_90a) =====

	.target	sm_90a

	.elftype	@"ET_EXEC"


//--------------------- .note.nv.tkinfo           --------------------------
	.section	.note.nv.tkinfo,"",@"SHT_NOTE"
	.sectionflags	@"SHF_NOTE_NV_TKINFO"
	.tkinfo
        /*0018*/ 	.word	0x00000002
        /*0030*/ 	.string	""
        /*0030*/ 	.string	"ptxas"
        /*0030*/ 	.string	"Cuda compilation tools, release 13.0, V13.0.88"
        /*0030*/ 	.string	"Build cuda_13.0.r13.0/compiler.36424714_0"
        /*0030*/ 	.string	"-v  -suppress-debug-info  -lineinfo  -arch sm_90a "



//--------------------- .note.nv.cuinfo           --------------------------
	.section	.note.nv.cuinfo,"",@"SHT_NOTE"
	.sectionflags	@"SHF_NOTE_NV_CUINFO"
        /*0018*/ 	.short	0x0002
        /*001a*/ 	.short	0x005a
        /*001c*/ 	.short	0x0082
	.zero		2


//--------------------- .nv.info                  --------------------------
	.section	.nv.info,"",@"SHT_CUDA_INFO"
	.align	4


	//----- nvinfo : EIATTR_REGCOUNT
	.align		4
        /*0000*/ 	.byte	0x04, 0x2f
        /*0002*/ 	.short	(.L_2 - .L_1)
	.align		4
.L_1:
        /*0004*/ 	.word	index@(attn_fwd)
        /*0008*/ 	.word	0x000000ff


	//----- nvinfo : EIATTR_FRAME_SIZE
	.align		4
.L_2:
        /*000c*/ 	.byte	0x04, 0x11
        /*000e*/ 	.short	(.L_4 - .L_3)
	.align		4
.L_3:
        /*0010*/ 	.word	index@(attn_fwd)
        /*0014*/ 	.word	0x00000168


	//----- nvinfo : EIATTR_MIN_STACK_SIZE
	.align		4
.L_4:
        /*0018*/ 	.byte	0x04, 0x12
        /*001a*/ 	.short	(.L_6 - .L_5)
	.align		4
.L_5:
        /*001c*/ 	.word	index@(attn_fwd)
        /*0020*/ 	.word	0x00000168
.L_6:


//--------------------- .nv.compat                --------------------------
	.section	.nv.compat,"",@"SHT_CUDA_COMPAT_INFO"
	.align	4
        /*0000*/ 	.byte	0x02, 0x09, 0x01, 0x00, 0x02, 0x02, 0x04, 0x00, 0x02, 0x05, 0x05, 0x00, 0x03, 0x07, 0x01, 0x01
        /*0010*/ 	.byte	0x02, 0x03, 0x00, 0x00, 0x02, 0x06, 0x01, 0x00, 0x04, 0x0b, 0x08, 0x00, 0x00, 0x00, 0x00, 0x00
        /*0020*/ 	.byte	0x00, 0x00, 0x00, 0x00


//--------------------- .nv.info.attn_fwd         --------------------------
	.section	.nv.info.attn_fwd,"",@"SHT_CUDA_INFO"
	.sectionflags	@""
	.align	4


	//----- nvinfo : EIATTR_CUDA_API_VERSION
	.align		4
        /*0000*/ 	.byte	0x04, 0x37
        /*0002*/ 	.short	(.L_8 - .L_7)
.L_7:
        /*0004*/ 	.word	0x00000082


	//----- nvinfo : EIATTR_KPARAM_INFO
	.align		4
.L_8:
        /*0008*/ 	.byte	0x04, 0x17
        /*000a*/ 	.short	(.L_10 - .L_9)
.L_9:
        /*000c*/ 	.word	0x00000000
        /*0010*/ 	.short	0x0019
        /*0012*/ 	.short	0x0080
        /*0014*/ 	.byte	0x00, 0xf4, 0x21, 0x00


	//----- nvinfo : EIATTR_KPARAM_INFO
	.align		4
.L_10:
        /*0018*/ 	.byte	0x04, 0x17
        /*001a*/ 	.short	(.L_12 - .L_11)
.L_11:
        /*001c*/ 	.word	0x00000000
        /*0020*/ 	.short	0x0018
        /*0022*/ 	.short	0x0078
        /*0024*/ 	.byte	0x00, 0xf4, 0x21, 0x00


	//----- nvinfo : EIATTR_KPARAM_INFO
	.align		4
.L_12:
        /*0028*/ 	.byte	0x04, 0x17
        /*002a*/ 	.short	(.L_14 - .L_13)
.L_13:
        /*002c*/ 	.word	0x00000000
        /*0030*/ 	.short	0x0017
        /*0032*/ 	.short	0x0070
        /*0034*/ 	.byte	0x00, 0xf0, 0x11, 0x00


	//----- nvinfo : EIATTR_KPARAM_INFO
	.align		4
.L_14:
        /*0038*/ 	.byte	0x04, 0x17
        /*003a*/ 	.short	(.L_16 - .L_15)
.L_15:
        /*003c*/ 	.word	0x00000000
        /*0040*/ 	.short	0x0016
        /*0042*/ 	.short	0x006c
        /*0044*/ 	.byte	0x00, 0xf0, 0x11, 0x00


	//----- nvinfo : EIATTR_KPARAM_INFO
	.align		4
.L_16:
        /*0048*/ 	.byte	0x04, 0x17
        /*004a*/ 	.short	(.L_18 - .L_17)
.L_17:
        /*004c*/ 	.word	0x00000000
        /*0050*/ 	.short	0x0015
        /*0052*/ 	.short	0x0068
        /*0054*/ 	.byte	0x00, 0xf0, 0x11, 0x00


	//----- nvinfo : EIATTR_KPARAM_INFO
	.align		4
.L_18:
        /*0058*/ 	.byte	0x04, 0x17
        /*005a*/ 	.short	(.L_20 - .L_19)
.L_19:
        /*005c*/ 	.word	0x00000000
        /*0060*/ 	.short	0x0014
        /*0062*/ 	.short	0x0064
        /*0064*/ 	.byte	0x00, 0xf0, 0x11, 0x00


	//----- nvinfo : EIATTR_KPARAM_INFO
	.align		4
.L_20:
        /*0068*/ 	.byte	0x04, 0x17
        /*006a*/ 	.short	(.L_22 - .L_21)
.L_21:
        /*006c*/ 	.word	0x00000000
        /*0070*/ 	.short	0x0013
        /*0072*/ 	.short	0x0060
        /*0074*/ 	.byte	0x00, 0xf0, 0x11, 0x00


	//----- nvinfo : EIATTR_KPARAM_INFO
	.align		4
.L_22:
        /*0078*/ 	.byte	0x04, 0x17
        /*007a*/ 	.short	(.L_24 - .L_23)
.L_23:
        /*007c*/ 	.word	0x00000000
        /*0080*/ 	.short	0x0012
        /*0082*/ 	.short	0x005c
        /*0084*/ 	.byte	0x00, 0xf0, 0x11, 0x00


	//----- nvinfo : EIATTR_KPARAM_INFO
	.align		4
.L_24:
        /*0088*/ 	.byte	0x04, 0x17
        /*008a*/ 	.short	(.L_26 - .L_25)
.L_25:
        /*008c*/ 	.word	0x00000000
        /*0090*/ 	.short	0x0011
        /*0092*/ 	.short	0x0058
        /*0094*/ 	.byte	0x00, 0xf0, 0x11, 0x00


	//----- nvinfo : EIATTR_KPARAM_INFO
	.align		4
.L_26:
        /*0098*/ 	.byte	0x04, 0x17
        /*009a*/ 	.short	(.L_28 - .L_27)
.L_27:
        /*009c*/ 	.word	0x00000000
        /*00a0*/ 	.short	0x0010
        /*00a2*/ 	.short	0x0054
        /*00a4*/ 	.byte	0x00, 0xf0, 0x11, 0x00


	//----- nvinfo : EIATTR_KPARAM_INFO
	.align		4
.L_28:
        /*00a8*/ 	.byte	0x04, 0x17
        /*00aa*/ 	.short	(.L_30 - .L_29)
.L_29:
        /*00ac*/ 	.word	0x00000000
        /*00b0*/ 	.short	0x000f
        /*00b2*/ 	.short	0x0050
        /*00b4*/ 	.byte	0x00, 0xf0, 0x11, 0x00


	//----- nvinfo : EIATTR_KPARAM_INFO
	.align		4
.L_30:
        /*00b8*/ 	.byte	0x04, 0x17
        /*00ba*/ 	.short	(.L_32 - .L_31)
.L_31:
        /*00bc*/ 	.word	0x00000000
        /*00c0*/ 	.short	0x000e
        /*00c2*/ 	.short	0x004c
        /*00c4*/ 	.byte	0x00, 0xf0, 0x11, 0x00


	//----- nvinfo : EIATTR_KPARAM_INFO
	.align		4
.L_32:
        /*00c8*/ 	.byte	0x04, 0x17
        /*00ca*/ 	.short	(.L_34 - .L_33)
.L_33:
        /*00cc*/ 	.word	0x00000000
        /*00d0*/ 	.short	0x000d
        /*00d2*/ 	.short	0x0048
        /*00d4*/ 	.byte	0x00, 0xf0, 0x11, 0x00


	//----- nvinfo : EIATTR_KPARAM_INFO
	.align		4
.L_34:
        /*00d8*/ 	.byte	0x04, 0x17
        /*00da*/ 	.short	(.L_36 - .L_35)
.L_35:
        /*00dc*/ 	.word	0x00000000
        /*00e0*/ 	.short	0x000c
        /*00e2*/ 	.short	0x0044
        /*00e4*/ 	.byte	0x00, 0xf0, 0x11, 0x00


	//----- nvinfo : EIATTR_KPARAM_INFO
	.align		4
.L_36:
        /*00e8*/ 	.byte	0x04, 0x17
        /*00ea*/ 	.short	(.L_38 - .L_37)
.L_37:
        /*00ec*/ 	.word	0x00000000
        /*00f0*/ 	.short	0x000b
        /*00f2*/ 	.short	0x0040
        /*00f4*/ 	.byte	0x00, 0xf0, 0x11, 0x00


	//----- nvinfo : EIATTR_KPARAM_INFO
	.align		4
.L_38:
        /*00f8*/ 	.byte	0x04, 0x17
        /*00fa*/ 	.short	(.L_40 - .L_39)
.L_39:
        /*00fc*/ 	.word	0x00000000
        /*0100*/ 	.short	0x000a
        /*0102*/ 	.short	0x003c
        /*0104*/ 	.byte	0x00, 0xf0, 0x11, 0x00


	//----- nvinfo : EIATTR_KPARAM_INFO
	.align		4
.L_40:
        /*0108*/ 	.byte	0x04, 0x17
        /*010a*/ 	.short	(.L_42 - .L_41)
.L_41:
        /*010c*/ 	.word	0x00000000
        /*0110*/ 	.short	0x0009
        /*0112*/ 	.short	0x0038
        /*0114*/ 	.byte	0x00, 0xf0, 0x11, 0x00


	//----- nvinfo : EIATTR_KPARAM_INFO
	.align		4
.L_42:
        /*0118*/ 	.byte	0x04, 0x17
        /*011a*/ 	.short	(.L_44 - .L_43)
.L_43:
        /*011c*/ 	.word	0x00000000
        /*0120*/ 	.short	0x0008
        /*0122*/ 	.short	0x0034
        /*0124*/ 	.byte	0x00, 0xf0, 0x11, 0x00


	//----- nvinfo : EIATTR_KPARAM_INFO
	.align		4
.L_44:
        /*0128*/ 	.byte	0x04, 0x17
        /*012a*/ 	.short	(.L_46 - .L_45)
.L_45:
        /*012c*/ 	.word	0x00000000
        /*0130*/ 	.short	0x0007
        /*0132*/ 	.short	0x0030
        /*0134*/ 	.byte	0x00, 0xf0, 0x11, 0x00


	//----- nvinfo : EIATTR_KPARAM_INFO
	.align		4
.L_46:
        /*0138*/ 	.byte	0x04, 0x17
        /*013a*/ 	.short	(.L_48 - .L_47)
.L_47:
        /*013c*/ 	.word	0x00000000
        /*0140*/ 	.short	0x0006
        /*0142*/ 	.short	0x002c
        /*0144*/ 	.byte	0x00, 0xf0, 0x11, 0x00


	//----- nvinfo : EIATTR_KPARAM_INFO
	.align		4
.L_48:
        /*0148*/ 	.byte	0x04, 0x17
        /*014a*/ 	.short	(.L_50 - .L_49)
.L_49:
        /*014c*/ 	.word	0x00000000
        /*0150*/ 	.short	0x0005
        /*0152*/ 	.short	0x0028
        /*0154*/ 	.byte	0x00, 0xf0, 0x11, 0x00


	//----- nvinfo : EIATTR_KPARAM_INFO
	.align		4
.L_50:
        /*0158*/ 	.byte	0x04, 0x17
        /*015a*/ 	.short	(.L_52 - .L_51)
.L_51:
        /*015c*/ 	.word	0x00000000
        /*0160*/ 	.short	0x0004
        /*0162*/ 	.short	0x0020
        /*0164*/ 	.byte	0x00, 0xf4, 0x21, 0x00


	//----- nvinfo : EIATTR_KPARAM_INFO
	.align		4
.L_52:
        /*0168*/ 	.byte	0x04, 0x17
        /*016a*/ 	.short	(.L_54 - .L_53)
.L_53:
        /*016c*/ 	.word	0x00000000
        /*0170*/ 	.short	0x0003
        /*0172*/ 	.short	0x0018
        /*0174*/ 	.byte	0x00, 0xf4, 0x21, 0x00


	//----- nvinfo : EIATTR_KPARAM_INFO
	.align		4
.L_54:
        /*0178*/ 	.byte	0x04, 0x17
        /*017a*/ 	.short	(.L_56 - .L_55)
.L_55:
        /*017c*/ 	.word	0x00000000
        /*0180*/ 	.short	0x0002
        /*0182*/ 	.short	0x0010
        /*0184*/ 	.byte	0x00, 0xf4, 0x21, 0x00


	//----- nvinfo : EIATTR_KPARAM_INFO
	.align		4
.L_56:
        /*0188*/ 	.byte	0x04, 0x17
        /*018a*/ 	.short	(.L_58 - .L_57)
.L_57:
        /*018c*/ 	.word	0x00000000
        /*0190*/ 	.short	0x0001
        /*0192*/ 	.short	0x0008
        /*0194*/ 	.byte	0x00, 0xf4, 0x21, 0x00


	//----- nvinfo : EIATTR_KPARAM_INFO
	.align		4
.L_58:
        /*0198*/ 	.byte	0x04, 0x17
        /*019a*/ 	.short	(.L_60 - .L_59)
.L_59:
        /*019c*/ 	.word	0x00000000
        /*01a0*/ 	.short	0x0000
        /*01a2*/ 	.short	0x0000
        /*01a4*/ 	.byte	0x00, 0xf4, 0x21, 0x00


	//----- nvinfo : EIATTR_SPARSE_MMA_MASK
	.align		4
.L_60:
        /*01a8*/ 	.byte	0x03, 0x50
        /*01aa*/ 	.short	0x0000


	//----- nvinfo : EIATTR_MAXREG_COUNT
	.align		4
        /*01ac*/ 	.byte	0x03, 0x1b
        /*01ae*/ 	.short	0x00ff


	//----- nvinfo : EIATTR_NUM_BARRIERS
	.align		4
        /*01b0*/ 	.byte	0x02, 0x4c
        /*01b2*/ 	.byte	0x01
	.zero		1


	//----- nvinfo : EIATTR_ANNOTATIONS
	.align		4
        /*01b4*/ 	.byte	0x04, 0x55
        /*01b6*/ 	.short	(.L_62 - .L_61)


	//   ....[0]....
.L_61:
        /*01b8*/ 	.word	0x00000001
        /*01bc*/ 	.byte	0x60, 0x30, 0x00, 0x00, 0x01, 0x00, 0x00, 0x00, 0xa0, 0x30, 0x00, 0x00, 0x01, 0x00, 0x00, 0x00
        /* <DEDUP_REMOVED lines=43> */
        /*047c*/ 	.byte	0xf0, 0x52, 0x00, 0x00, 0x01, 0x00, 0x00, 0x00, 0x30, 0x6b, 0x00, 0x00


	//----- nvinfo : EIATTR_MERCURY_ISA_VERSION
	.align		4
.L_62:
        /*0488*/ 	.byte	0x03, 0x5f
        /*048a*/ 	.short	0x0101


	//----- nvinfo : EIATTR_COOP_GROUP_MASK_REGIDS
	.align		4
        /*048c*/ 	.byte	0x04, 0x29
        /*048e*/ 	.short	(.L_64 - .L_63)


	//   ....[0]....
.L_63:
        /*0490*/ 	.word	0xffffffff


	//   ....[1]....
        /*0494*/ 	.word	0xffffffff


	//   ....[2]....
        /*0498*/ 	.word	0xffffffff


	//   ....[3]....
        /*049c*/ 	.word	0xffffffff


	//   ....[4]....
        /*04a0*/ 	.word	0xffffffff


	//   ....[5]....
        /*04a4*/ 	.word	0xffffffff


	//   ....[6]....
        /*04a8*/ 	.word	0xffffffff


	//   ....[7]....
        /*04ac*/ 	.word	0xffffffff


	//----- nvinfo : EIATTR_COOP_GROUP_INSTR_OFFSETS
	.align		4
.L_64:
        /*04b0*/ 	.byte	0x04, 0x28
        /*04b2*/ 	.short	(.L_66 - .L_65)


	//   ....[0]....
.L_65:
        /*04b4*/ 	.word	0x00006a40


	//   ....[1]....
        /*04b8*/ 	.word	0x00006b50


	//   ....[2]....
        /*04bc*/ 	.word	0x00006b60


	//   ....[3]....
        /*04c0*/ 	.word	0x00006b90


	//   ....[4]....
        /*04c4*/ 	.word	0x00007960


	//   ....[5]....
        /*04c8*/ 	.word	0x00007970


	//   ....[6]....
        /*04cc*/ 	.word	0x000079d0


	//   ....[7]....
        /*04d0*/ 	.word	0x000079e0


	//----- nvinfo : EIATTR_EXIT_INSTR_OFFSETS
	.align		4
.L_66:
        /*04d4*/ 	.byte	0x04, 0x1c
        /*04d6*/ 	.short	(.L_68 - .L_67)


	//   ....[0]....
.L_67:
        /*04d8*/ 	.word	0x0000cd80


	//   ....[1]....
        /*04dc*/ 	.word	0x0000ce30


	//----- nvinfo : EIATTR_REQNTID
	.align		4
.L_68:
        /*04e0*/ 	.byte	0x04, 0x10
        /*04e2*/ 	.short	(.L_70 - .L_69)
.L_69:
        /*04e4*/ 	.word	0x00000100
        /*04e8*/ 	.word	0x00000001
        /*04ec*/ 	.word	0x00000001


	//----- nvinfo : EIATTR_CBANK_PARAM_SIZE
	.align		4
.L_70:
        /*04f0*/ 	.byte	0x03, 0x19
        /*04f2*/ 	.short	0x0088


	//----- nvinfo : EIATTR_PARAM_CBANK
	.align		4
        /*04f4*/ 	.byte	0x04, 0x0a
        /*04f6*/ 	.short	(.L_72 - .L_71)
	.align		4
.L_71:
        /*04f8*/ 	.word	index@(.nv.constant0.attn_fwd)
        /*04fc*/ 	.short	0x0210
        /*04fe*/ 	.short	0x0088


	//----- nvinfo : EIATTR_SW_WAR
	.align		4
.L_72:
        /*0500*/ 	.byte	0x04, 0x36
        /*0502*/ 	.short	(.L_74 - .L_73)
.L_73:
        /*0504*/ 	.word	0x00000008
.L_74:


//--------------------- .nv.callgraph             --------------------------
	.section	.nv.callgraph,"",@"SHT_CUDA_CALLGRAPH"
	.align	4
	.sectionentsize	8
	.align		4
        /*0000*/ 	.word	0x00000000
	.align		4
        /*0004*/ 	.word	0xffffffff
	.align		4
        /*0008*/ 	.word	0x00000000
	.align		4
        /*000c*/ 	.word	0xfffffffe
	.align		4
        /*0010*/ 	.word	0x00000000
	.align		4
        /*0014*/ 	.word	0xfffffffd
	.align		4
        /*0018*/ 	.word	0x00000000
	.align		4
        /*001c*/ 	.word	0xfffffffc


//--------------------- .nv.constant4             --------------------------
	.section	.nv.constant4,"a",@progbits
	.align	8
	.align		8
.nv.constant4:
        /*0000*/ 	.dword	_$_str


//--------------------- .text.attn_fwd            --------------------------
	.section	.text.attn_fwd,"ax",@progbits
	.align	128
        .global         attn_fwd
        .type           attn_fwd,@function
        .size           attn_fwd,(.L_x_3 - attn_fwd)
        .other          attn_fwd,@"STO_CUDA_ENTRY STV_DEFAULT"
attn_fwd:
.text.attn_fwd:
[----:B------:R-:W0:Y:S01]  /*0000*/  LDC R1, c[0x0][0x28] ;  /* 0x00000a00ff017b82 */ /* 0x000e220000000800 */
[----:B------:R-:W1:Y:S07]  /*0010*/  S2R R0, SR_CTAID.X ;  /* 0x0000000000007919 */ /* 0x000e6e0000002500 */
[----:B------:R-:W2:Y:S01]  /*0020*/  LDC.64 R2, c[0x0][0x240] ;  /* 0x00009000ff027b82 */ /* 0x000ea20000000a00 */
[----:B------:R-:W-:Y:S01]  /*0030*/  ULDC.64 UR60, c[0x0][0x208] ;  /* 0x00008200003c7ab9 */ /* 0x000fe20000000a00 */
[----:B0-----:R-:W-:Y:S01]  /*0040*/  VIADD R1, R1, 0xfffffe98 ;  /* 0xfffffe9801017836 */ /* 0x001fe20000000000 */
[----:B------:R-:W0:Y:S01]  /*0050*/  S2R R160, SR_TID.X ;  /* 0x0000000000a07919 */ /* 0x000e220000002100 */
[----:B------:R-:W2:Y:S04]  /*0060*/  S2R R161, SR_CTAID.Y ;  /* 0x0000000000a17919 */ /* 0x000ea80000002600 */
[----:B------:R-:W3:Y:S08]  /*0070*/  LDC R17, c[0x0][0x248] ;  /* 0x00009200ff117b82 */ /* 0x000ef00000000800 */
[----:B------:R-:W4:Y:S01]  /*0080*/  LDC.64 R8, c[0x0][0x210] ;  /* 0x00008400ff087b82 */ /* 0x000f220000000a00 */
[----:B-1----:R-:W-:Y:S01]  /*0090*/  IMAD.SHL.U32 R0, R0, 0x40, RZ ;  /* 0x0000004000007824 */ /* 0x002fe200078e00ff */
[----:B0-----:R-:W-:-:S04]  /*00a0*/  SHF.R.U32.HI R4, RZ, 0x6, R160 ;  /* 0x00000006ff047819 */ /* 0x001fc800000116a0 */
[----:B------:R-:W-:Y:S02]  /*00b0*/  LOP3.LUT R6, R0, 0x3f, R160, 0xf8, !PT ;  /* 0x0000003f00067812 */ /* 0x000fe400078ef8a0 */
[----:B------:R-:W-:Y:S01]  /*00c0*/  SGXT.U32 R5, R4, 0x2 ;  /* 0x000000020405781a */ /* 0x000fe20000000000 */
[----:B--2---:R-:W-:Y:S02]  /*00d0*/  IMAD R2, R161, R2, RZ ;  /* 0x00000002a1027224 */ /* 0x004fe400078e02ff */
[----:B------:R-:W-:Y:S02]  /*00e0*/  IMAD R3, R6, R3, RZ ;  /* 0x0000000306037224 */ /* 0x000fe400078e02ff */
[----:B---3--:R-:W-:Y:S02]  /*00f0*/  IMAD R6, R5, R17, RZ ;  /* 0x0000001105067224 */ /* 0x008fe400078e02ff */
[----:B------:R-:W-:Y:S02]  /*0100*/  IMAD.SHL.U32 R5, R2, 0x2, RZ ;  /* 0x0000000202057824 */ /* 0x000fe400078e00ff */
[----:B------:R-:W-:-:S02]  /*0110*/  IMAD.SHL.U32 R4, R3, 0x2, RZ ;  /* 0x0000000203047824 */ /* 0x000fc400078e00ff */
[----:B------:R-:W-:-:S03]  /*0120*/  IMAD.HI R2, R2, 0x2, RZ ;  /* 0x0000000202027827 */ /* 0x000fc600078e02ff */
[----:B----4-:R-:W-:Y:S01]  /*0130*/  IADD3 R5, P0, P1, R4, R8, R5 ;  /* 0x0000000804057210 */ /* 0x010fe2000791e005 */
[----:B------:R-:W-:-:S04]  /*0140*/  IMAD.HI R3, R3, 0x2, RZ ;  /* 0x0000000203037827 */ /* 0x000fc800078e02ff */
[----:B------:R-:W-:Y:S01]  /*0150*/  IMAD R14, R17, 0x4, R6 ;  /* 0x00000004110e7824 */ /* 0x000fe200078e0206 */
[----:B------:R-:W-:Y:S02]  /*0160*/  IADD3.X R3, R3, R9, R2, P0, P1 ;  /* 0x0000000903037210 */ /* 0x000fe400007e2402 */
[----:B------:R-:W-:Y:S01]  /*0170*/  LEA R8, P0, R6, R5, 0x1 ;  /* 0x0000000506087211 */ /* 0x000fe200078008ff */
[----:B------:R-:W-:-:S03]  /*0180*/  IMAD R4, R17, 0x4, R14 ;  /* 0x0000000411047824 */ /* 0x000fc600078e020e */
[----:B------:R-:W-:Y:S01]  /*0190*/  LEA.HI.X.SX32 R9, R6, R3, 0x1, P0 ;  /* 0x0000000306097211 */ /* 0x000fe200000f0eff */
[C---:B------:R-:W-:Y:S01]  /*01a0*/  IMAD R6, R17.reuse, 0x4, R4 ;  /* 0x0000000411067824 */ /* 0x040fe200078e0204 */
[-C--:B------:R-:W-:Y:S02]  /*01b0*/  LEA R12, P1, R4, R5.reuse, 0x1 ;  /* 0x00000005040c7211 */ /* 0x080fe400078208ff */
[----:B------:R-:W-:Y:S01]  /*01c0*/  LEA R10, P0, R14, R5, 0x1 ;  /* 0x000000050e0a7211 */ /* 0x000fe200078008ff */
[C---:B------:R-:W-:Y:S01]  /*01d0*/  IMAD R16, R17.reuse, 0x4, R6 ;  /* 0x0000000411107824 */ /* 0x040fe200078e0206 */
[-C--:B------:R-:W-:Y:S01]  /*01e0*/  LEA.HI.X.SX32 R13, R4, R3.reuse, 0x1, P1 ;  /* 0x00000003040d7211 */ /* 0x080fe200008f0eff */
[----:B------:R-:W2:Y:S01]  /*01f0*/  LDG.E.U16 R2, desc[UR60][R8.64] ;  /* 0x0000003c08027981 */ /* 0x000ea2000c1e1500 */
[----:B------:R-:W-:Y:S01]  /*0200*/  LEA.HI.X.SX32 R11, R14, R3, 0x1, P0 ;  /* 0x000000030e0b7211 */ /* 0x000fe200000f0eff */
[----:B------:R-:W-:Y:S01]  /*0210*/  IMAD R22, R17, 0x4, R16 ;  /* 0x0000000411167824 */ /* 0x000fe200078e0210 */
[-C--:B------:R-:W-:Y:S01]  /*0220*/  LEA R14, P0, R6, R5.reuse, 0x1 ;  /* 0x00000005060e7211 */ /* 0x080fe200078008ff */
[----:B------:R0:W3:Y:S01]  /*0230*/  LDG.E.U16 R4, desc[UR60][R12.64] ;  /* 0x0000003c0c047981 */ /* 0x0000e2000c1e1500 */
[----:B------:R-:W-:-:S02]  /*0240*/  LEA R18, P1, R16, R5, 0x1 ;  /* 0x0000000510127211 */ /* 0x000fc400078208ff */
[-C--:B------:R-:W-:Y:S02]  /*0250*/  LEA.HI.X.SX32 R15, R6, R3.reuse, 0x1, P0 ;  /* 0x00000003060f7211 */ /* 0x080fe400000f0eff */
[----:B------:R-:W-:Y:S01]  /*0260*/  LEA.HI.X.SX32 R19, R16, R3, 0x1, P1 ;  /* 0x0000000310137211 */ /* 0x000fe200008f0eff */
[C---:B------:R-:W-:Y:S01]  /*0270*/  IMAD R16, R17.reuse, 0x4, R22 ;  /* 0x0000000411107824 */ /* 0x040fe200078e0216 */
[C---:B------:R-:W-:Y:S01]  /*0280*/  LEA R20, P0, R22.reuse, R5, 0x1 ;  /* 0x0000000516147211 */ /* 0x040fe200078008ff */
[----:B------:R1:W4:Y:S03]  /*0290*/  LDG.E.U16 R7, desc[UR60][R14.64] ;  /* 0x0000003c0e077981 */ /* 0x000326000c1e1500 */
[----:B------:R-:W-:Y:S01]  /*02a0*/  LEA.HI.X.SX32 R21, R22, R3, 0x1, P0 ;  /* 0x0000000316157211 */ /* 0x000fe200000f0eff */
[C---:B0-----:R-:W-:Y:S01]  /*02b0*/  IMAD R12, R17.reuse, 0x4, R16 ;  /* 0x00000004110c7824 */ /* 0x041fe200078e0210 */
[C---:B------:R-:W-:Y:S01]  /*02c0*/  LEA R22, P0, R16.reuse, R5, 0x1 ;  /* 0x0000000510167211 */ /* 0x040fe200078008ff */
[----:B------:R0:W5:Y:S03]  /*02d0*/  LDG.E.U16 R8, desc[UR60][R18.64] ;  /* 0x0000003c12087981 */ /* 0x000166000c1e1500 */
[----:B------:R-:W-:Y:S01]  /*02e0*/  LEA.HI.X.SX32 R23, R16, R3, 0x1, P0 ;  /* 0x0000000310177211 */ /* 0x000fe200000f0eff */
[C---:B------:R-:W-:Y:S01]  /*02f0*/  IMAD R16, R17.reuse, 0x4, R12 ;  /* 0x0000000411107824 */ /* 0x040fe200078e020c */
[-C--:B------:R-:W-:Y:S01]  /*0300*/  LEA R24, P0, R12, R5.reuse, 0x1 ;  /* 0x000000050c187211 */ /* 0x080fe200078008ff */
[----:B------:R-:W4:Y:S02]  /*0310*/  LDG.E.U16 R6, desc[UR60][R10.64] ;  /* 0x0000003c0a067981 */ /* 0x000f24000c1e1500 */
[C---:B------:R-:W-:Y:S01]  /*0320*/  IMAD R30, R17.reuse, 0x4, R16 ;  /* 0x00000004111e7824 */ /* 0x040fe200078e0210 */
[----:B------:R-:W-:Y:S01]  /*0330*/  LEA R26, P1, R16, R5, 0x1 ;  /* 0x00000005101a7211 */ /* 0x000fe200078208ff */
[----:B------:R0:W4:Y:S01]  /*0340*/  LDG.E.U16 R9, desc[UR60][R20.64] ;  /* 0x0000003c14097981 */ /* 0x000122000c1e1500 */
[----:B------:R-:W-:Y:S01]  /*0350*/  LEA.HI.X.SX32 R25, R12, R3, 0x1, P0 ;  /* 0x000000030c197211 */ /* 0x000fe200000f0eff */
[----:B-1----:R-:W-:Y:S01]  /*0360*/  IMAD R14, R17, 0x4, R30 ;  /* 0x00000004110e7824 */ /* 0x002fe200078e021e */
[----:B------:R-:W-:-:S02]  /*0370*/  LEA R28, P0, R30, R5, 0x1 ;  /* 0x000000051e1c7211 */ /* 0x000fc400078008ff */
[-C--:B------:R-:W-:Y:S01]  /*0380*/  LEA.HI.X.SX32 R27, R16, R3.reuse, 0x1, P1 ;  /* 0x00000003101b7211 */ /* 0x080fe200008f0eff */
[C---:B------:R-:W-:Y:S01]  /*0390*/  IMAD R16, R17.reuse, 0x4, R14 ;  /* 0x0000000411107824 */ /* 0x040fe200078e020e */
[----:B------:R-:W-:Y:S01]  /*03a0*/  LEA.HI.X.SX32 R29, R30, R3, 0x1, P0 ;  /* 0x000000031e1d7211 */ /* 0x000fe200000f0eff */
[----:B------:R1:W4:Y:S01]  /*03b0*/  LDG.E.U16 R10, desc[UR60][R22.64] ;  /* 0x0000003c160a7981 */ /* 0x000322000c1e1500 */
[C---:B0-----:R-:W-:Y:S01]  /*03c0*/  LEA R18, P0, R14.reuse, R5, 0x1 ;  /* 0x000000050e127211 */ /* 0x041fe200078008ff */
[C---:B------:R-:W-:Y:S02]  /*03d0*/  IMAD R30, R17.reuse, 0x4, R16 ;  /* 0x00000004111e7824 */ /* 0x040fe400078e0210 */
[----:B------:R0:W4:Y:S01]  /*03e0*/  LDG.E.U16 R11, desc[UR60][R24.64] ;  /* 0x0000003c180b7981 */ /* 0x000122000c1e1500 */
[----:B------:R-:W-:Y:S01]  /*03f0*/  LEA.HI.X.SX32 R19, R14, R3, 0x1, P0 ;  /* 0x000000030e137211 */ /* 0x000fe200000f0eff */
[----:B------:R-:W-:Y:S01]  /*0400*/  IMAD R32, R17, 0x4, R30 ;  /* 0x0000000411207824 */ /* 0x000fe200078e021e */
[-C--:B------:R-:W-:Y:S01]  /*0410*/  LEA R20, P0, R16, R5.reuse, 0x1 ;  /* 0x0000000510147211 */ /* 0x080fe200078008ff */
[----:B------:R0:W4:Y:S01]  /*0420*/  LDG.E.U16 R12, desc[UR60][R26.64] ;  /* 0x0000003c1a0c7981 */ /* 0x000122000c1e1500 */
[----:B-1----:R-:W-:-:S02]  /*0430*/  LEA R22, P1, R30, R5, 0x1 ;  /* 0x000000051e167211 */ /* 0x002fc400078208ff */
[-C--:B------:R-:W-:Y:S01]  /*0440*/  LEA.HI.X.SX32 R21, R16, R3.reuse, 0x1, P0 ;  /* 0x0000000310157211 */ /* 0x080fe200000f0eff */
[----:B------:R1:W4:Y:S01]  /*0450*/  LDG.E.U16 R13, desc[UR60][R28.64] ;  /* 0x0000003c1c0d7981 */ /* 0x000322000c1e1500 */
[----:B------:R-:W-:Y:S01]  /*0460*/  LEA.HI.X.SX32 R23, R30, R3, 0x1, P1 ;  /* 0x000000031e177211 */ /* 0x000fe200008f0eff */
[C---:B------:R-:W-:Y:S01]  /*0470*/  IMAD R30, R17.reuse, 0x4, R32 ;  /* 0x00000004111e7824 */ /* 0x040fe200078e0220 */
[C---:B0-----:R-:W-:Y:S01]  /*0480*/  LEA R24, P0, R32.reuse, R5, 0x1 ;  /* 0x0000000520187211 */ /* 0x041fe200078008ff */
[----:B------:R-:W4:Y:S03]  /*0490*/  LDG.E.U16 R14, desc[UR60][R18.64] ;  /* 0x0000003c120e7981 */ /* 0x000f26000c1e1500 */
[----:B------:R-:W-:Y:S01]  /*04a0*/  LEA.HI.X.SX32 R25, R32, R3, 0x1, P0 ;  /* 0x0000000320197211 */ /* 0x000fe200000f0eff */
[C---:B------:R-:W-:Y:S01]  /*04b0*/  IMAD R32, R17.reuse, 0x4, R30 ;  /* 0x0000000411207824 */ /* 0x040fe200078e021e */
[C---:B------:R-:W-:Y:S01]  /*04c0*/  LEA R26, P0, R30.reuse, R5, 0x1 ;  /* 0x000000051e1a7211 */ /* 0x040fe200078008ff */
[----:B------:R0:W4:Y:S02]  /*04d0*/  LDG.E.U16 R16, desc[UR60][R22.64] ;  /* 0x0000003c16107981 */ /* 0x000124000c1e1500 */
[C---:B------:R-:W-:Y:S01]  /*04e0*/  IMAD R34, R17.reuse, 0x4, R32 ;  /* 0x0000000411227824 */ /* 0x040fe200078e0220 */
[----:B------:R-:W-:Y:S01]  /*04f0*/  LEA.HI.X.SX32 R27, R30, R3, 0x1, P0 ;  /* 0x000000031e1b7211 */ /* 0x000fe200000f0eff */
[----:B------:R0:W4:Y:S02]  /*0500*/  LDG.E.U16 R18, desc[UR60][R24.64] ;  /* 0x0000003c18127981 */ /* 0x000124000c1e1500 */
[C---:B------:R-:W-:Y:S01]  /*0510*/  IMAD R36, R17.reuse, 0x4, R34 ;  /* 0x0000000411247824 */ /* 0x040fe200078e0222 */
[C---:B-1----:R-:W-:Y:S01]  /*0520*/  LEA R28, P0, R32.reuse, R5, 0x1 ;  /* 0x00000005201c7211 */ /* 0x042fe200078008ff */
[----:B------:R1:W4:Y:S02]  /*0530*/  LDG.E.U16 R19, desc[UR60][R26.64] ;  /* 0x0000003c1a137981 */ /* 0x000324000c1e1500 */
[C---:B0-----:R-:W-:Y:S01]  /*0540*/  IMAD R22, R17.reuse, 0x4, R36 ;  /* 0x0000000411167824 */ /* 0x041fe200078e0224 */
[----:B------:R-:W-:Y:S01]  /*0550*/  LEA.HI.X.SX32 R29, R32, R3, 0x1, P0 ;  /* 0x00000003201d7211 */ /* 0x000fe200000f0eff */
[----:B------:R-:W4:Y:S01]  /*0560*/  LDG.E.U16 R15, desc[UR60][R20.64] ;  /* 0x0000003c140f7981 */ /* 0x000f22000c1e1500 */
[-C--:B------:R-:W-:Y:S01]  /*0570*/  LEA R30, P1, R34, R5.reuse, 0x1 ;  /* 0x00000005221e7211 */ /* 0x080fe200078208ff */
[----:B------:R-:W-:Y:S01]  /*0580*/  IMAD R24, R17, 0x4, R22 ;  /* 0x0000000411187824 */ /* 0x000fe200078e0216 */
[----:B------:R-:W-:-:S02]  /*0590*/  LEA R32, P0, R36, R5, 0x1 ;  /* 0x0000000524207211 */ /* 0x000fc400078008ff */
[-C--:B------:R-:W-:Y:S01]  /*05a0*/  LEA.HI.X.SX32 R31, R34, R3.reuse, 0x1, P1 ;  /* 0x00000003221f7211 */ /* 0x080fe200008f0eff */
[C---:B------:R-:W-:Y:S01]  /*05b0*/  IMAD R40, R17.reuse, 0x4, R24 ;  /* 0x0000000411287824 */ /* 0x040fe200078e0218 */
[----:B------:R-:W-:Y:S02]  /*05c0*/  LEA.HI.X.SX32 R33, R36, R3, 0x1, P0 ;  /* 0x0000000324217211 */ /* 0x000fe400000f0eff */
[-C--:B------:R-:W-:Y:S01]  /*05d0*/  LEA R34, P0, R22, R5.reuse, 0x1 ;  /* 0x0000000516227211 */ /* 0x080fe200078008ff */
[----:B-1----:R-:W-:Y:S01]  /*05e0*/  IMAD R26, R17, 0x4, R40 ;  /* 0x00000004111a7824 */ /* 0x002fe200078e0228 */
[----:B------:R-:W-:Y:S01]  /*05f0*/  LEA R38, P1, R40, R5, 0x1 ;  /* 0x0000000528267211 */ /* 0x000fe200078208ff */
[----:B------:R0:W4:Y:S01]  /*0600*/  LDG.E.U16 R20, desc[UR60][R28.64] ;  /* 0x0000003c1c147981 */ /* 0x000122000c1e1500 */
[----:B------:R-:W-:Y:S02]  /*0610*/  LEA.HI.X.SX32 R35, R22, R3, 0x1, P0 ;  /* 0x0000000316237211 */ /* 0x000fe400000f0eff */
[----:B------:R-:W-:Y:S01]  /*0620*/  LEA R36, P0, R24, R5, 0x1 ;  /* 0x0000000518247211 */ /* 0x000fe200078008ff */
[----:B------:R1:W4:Y:S01]  /*0630*/  LDG.E.U16 R21, desc[UR60][R30.64] ;  /* 0x0000003c1e157981 */ /* 0x000322000c1e1500 */
[----:B------:R-:W-:-:S02]  /*0640*/  LEA.HI.X.SX32 R39, R40, R3, 0x1, P1 ;  /* 0x0000000328277211 */ /* 0x000fc400008f0eff */
[----:B------:R-:W-:Y:S01]  /*0650*/  LEA.HI.X.SX32 R37, R24, R3, 0x1, P0 ;  /* 0x0000000318257211 */ /* 0x000fe200000f0eff */
[----:B------:R1:W4:Y:S01]  /*0660*/  LDG.E.U16 R22, desc[UR60][R32.64] ;  /* 0x0000003c20167981 */ /* 0x000322000c1e1500 */
[C---:B------:R-:W-:Y:S01]  /*0670*/  LEA R40, P0, R26.reuse, R5, 0x1 ;  /* 0x000000051a287211 */ /* 0x040fe200078008ff */
[C---:B0-----:R-:W-:Y:S02]  /*0680*/  IMAD R28, R17.reuse, 0x4, R26 ;  /* 0x00000004111c7824 */ /* 0x041fe400078e021a */
[----:B------:R0:W4:Y:S01]  /*0690*/  LDG.E.U16 R24, desc[UR60][R36.64] ;  /* 0x0000003c24187981 */ /* 0x000122000c1e1500 */
[----:B------:R-:W-:Y:S01]  /*06a0*/  LEA.HI.X.SX32 R41, R26, R3, 0x1, P0 ;  /* 0x000000031a297211 */ /* 0x000fe200000f0eff */
[C---:B------:R-:W-:Y:S01]  /*06b0*/  IMAD R42, R17.reuse, 0x4, R28 ;  /* 0x00000004112a7824 */ /* 0x040fe200078e021c */
[C---:B-1----:R-:W-:Y:S01]  /*06c0*/  LEA R30, P0, R28.reuse, R5, 0x1 ;  /* 0x000000051c1e7211 */ /* 0x042fe200078008ff */
[----:B------:R1:W4:Y:S03]  /*06d0*/  LDG.E.U16 R23, desc[UR60][R34.64] ;  /* 0x0000003c22177981 */ /* 0x000326000c1e1500 */
        /* <DEDUP_REMOVED lines=8> */
[C---:B0-----:R-:W-:Y:S01]  /*0760*/  LEA R36, P0, R44.reuse, R5, 0x1 ;  /* 0x000000052c247211 */ /* 0x041fe200078008ff */
[----:B------:R-:W4:Y:S03]  /*0770*/  LDG.E.U16 R27, desc[UR60][R30.64] ;  /* 0x0000003c1e1b7981 */ /* 0x000f26000c1e1500 */
[----:B------:R-:W-:Y:S01]  /*0780*/  LEA.HI.X.SX32 R37, R44, R3, 0x1, P0 ;  /* 0x000000032c257211 */ /* 0x000fe200000f0eff */
[----:B------:R-:W-:Y:S01]  /*0790*/  IMAD R44, R17, 0x4, R42 ;  /* 0x00000004112c7824 */ /* 0x000fe200078e022a */
[----:B-1----:R-:W-:-:S02]  /*07a0*/  LEA R34, P1, R28, R5, 0x1 ;  /* 0x000000051c227211 */ /* 0x002fc400078208ff */
[----:B------:R-:W-:Y:S01]  /*07b0*/  LEA R38, P0, R42, R5, 0x1 ;  /* 0x000000052a267211 */ /* 0x000fe200078008ff */
[C---:B------:R-:W-:Y:S01]  /*07c0*/  IMAD R46, R17.reuse, 0x4, R44 ;  /* 0x00000004112e7824 */ /* 0x040fe200078e022c */
[-C--:B------:R-:W-:Y:S01]  /*07d0*/  LEA.HI.X.SX32 R35, R28, R3.reuse, 0x1, P1 ;  /* 0x000000031c237211 */ /* 0x080fe200008f0eff */
[----:B------:R-:W4:Y:S01]  /*07e0*/  LDG.E.U16 R30, desc[UR60][R36.64] ;  /* 0x0000003c241e7981 */ /* 0x000f22000c1e1500 */
[----:B------:R-:W-:Y:S01]  /*07f0*/  LEA.HI.X.SX32 R39, R42, R3, 0x1, P0 ;  /* 0x000000032a277211 */ /* 0x000fe200000f0eff */
[----:B------:R-:W-:Y:S01]  /*0800*/  IMAD R48, R17, 0x4, R46 ;  /* 0x0000000411307824 */ /* 0x000fe200078e022e */
[-C--:B------:R-:W-:Y:S01]  /*0810*/  LEA R40, P0, R44, R5.reuse, 0x1 ;  /* 0x000000052c287211 */ /* 0x080fe200078008ff */
[----:B------:R0:W4:Y:S01]  /*0820*/  LDG.E.U16 R29, desc[UR60][R34.64] ;  /* 0x0000003c221d7981 */ /* 0x000122000c1e1500 */
[----:B------:R-:W-:Y:S02]  /*0830*/  LEA R42, P1, R46, R5, 0x1 ;  /* 0x000000052e2a7211 */ /* 0x000fe400078208ff */
[----:B------:R-:W-:Y:S01]  /*0840*/  LEA.HI.X.SX32 R41, R44, R3, 0x1, P0 ;  /* 0x000000032c297211 */ /* 0x000fe200000f0eff */
[----:B------:R1:W4:Y:S01]  /*0850*/  LDG.E.U16 R31, desc[UR60][R38.64] ;  /* 0x0000003c261f7981 */ /* 0x000322000c1e1500 */
[----:B------:R-:W-:-:S03]  /*0860*/  LEA R44, P0, R48, R5, 0x1 ;  /* 0x00000005302c7211 */ /* 0x000fc600078008ff */
[----:B------:R-:W4:Y:S01]  /*0870*/  LDG.E.U16 R28, desc[UR60][R32.64] ;  /* 0x0000003c201c7981 */ /* 0x000f22000c1e1500 */
[----:B0-----:R-:W-:Y:S01]  /*0880*/  IMAD R34, R17, 0x4, R48 ;  /* 0x0000000411227824 */ /* 0x001fe200078e0230 */
[----:B------:R-:W-:-:S03]  /*0890*/  LEA.HI.X.SX32 R43, R46, R3, 0x1, P1 ;  /* 0x000000032e2b7211 */ /* 0x000fc600008f0eff */
[C---:B------:R-:W-:Y:S01]  /*08a0*/  IMAD R36, R17.reuse, 0x4, R34 ;  /* 0x0000000411247824 */ /* 0x040fe200078e0222 */
[----:B------:R-:W-:Y:S02]  /*08b0*/  LEA.HI.X.SX32 R45, R48, R3, 0x1, P0 ;  /* 0x00000003302d7211 */ /* 0x000fe400000f0eff */
[C---:B------:R-:W-:Y:S01]  /*08c0*/  LEA R46, P0, R34.reuse, R5, 0x1 ;  /* 0x00000005222e7211 */ /* 0x040fe200078008ff */
[C---:B------:R-:W-:Y:S01]  /*08d0*/  IMAD R52, R17.reuse, 0x4, R36 ;  /* 0x0000000411347824 */ /* 0x040fe200078e0224 */
[----:B------:R0:W4:Y:S02]  /*08e0*/  LDG.E.U16 R32, desc[UR60][R40.64] ;  /* 0x0000003c28207981 */ /* 0x000124000c1e1500 */
[----:B------:R-:W-:Y:S01]  /*08f0*/  LEA.HI.X.SX32 R47, R34, R3, 0x1, P0 ;  /* 0x00000003222f7211 */ /* 0x000fe200000f0eff */
[----:B-1----:R-:W-:Y:S01]  /*0900*/  IMAD R38, R17, 0x4, R52 ;  /* 0x0000000411267824 */ /* 0x002fe200078e0234 */
[-C--:B------:R-:W-:Y:S01]  /*0910*/  LEA R48, P0, R36, R5.reuse, 0x1 ;  /* 0x0000000524307211 */ /* 0x080fe200078008ff */
[----:B------:R1:W4:Y:S01]  /*0920*/  LDG.E.U16 R33, desc[UR60][R42.64] ;  /* 0x0000003c2a217981 */ /* 0x000322000c1e1500 */
[----:B------:R-:W-:-:S02]  /*0930*/  LEA R50, P1, R52, R5, 0x1 ;  /* 0x0000000534327211 */ /* 0x000fc400078208ff */
[-C--:B------:R-:W-:Y:S01]  /*0940*/  LEA.HI.X.SX32 R49, R36, R3.reuse, 0x1, P0 ;  /* 0x0000000324317211 */ /* 0x080fe200000f0eff */
[----:B------:R1:W4:Y:S01]  /*0950*/  LDG.E.U16 R34, desc[UR60][R44.64] ;  /* 0x0000003c2c227981 */ /* 0x000322000c1e1500 */
[----:B------:R-:W-:Y:S01]  /*0960*/  LEA.HI.X.SX32 R51, R52, R3, 0x1, P1 ;  /* 0x0000000334337211 */ /* 0x000fe200008f0eff */
[C---:B0-----:R-:W-:Y:S01]  /*0970*/  IMAD R40, R17.reuse, 0x4, R38 ;  /* 0x0000000411287824 */ /* 0x041fe200078e0226 */
[C---:B------:R-:W-:Y:S01]  /*0980*/  LEA R52, P0, R38.reuse, R5, 0x1 ;  /* 0x0000000526347211 */ /* 0x040fe200078008ff */
[----:B------:R0:W4:Y:S03]  /*0990*/  LDG.E.U16 R36, desc[UR60][R48.64] ;  /* 0x0000003c30247981 */ /* 0x000126000c1e1500 */
        /* <DEDUP_REMOVED lines=102> */
[C---:B--2---:R-:W-:Y:S01]  /*1000*/  LEA R68, P0, R78.reuse, R5, 0x1 ;  /* 0x000000054e447211 */ /* 0x044fe200078008ff */
        /* <DEDUP_REMOVED lines=8> */
[----:B------:R-:W-:-:S04]  /*1090*/  IMAD R80, R17, 0x4, R78 ;  /* 0x0000000411507824 */ /* 0x000fc800078e024e */
[C---:B------:R-:W-:Y:S01]  /*10a0*/  IMAD R82, R17.reuse, 0x4, R80 ;  /* 0x0000000411527824 */ /* 0x040fe200078e0250 */
[C---:B-1----:R-:W-:Y:S01]  /*10b0*/  LEA R74, P0, R78.reuse, R5, 0x1 ;  /* 0x000000054e4a7211 */ /* 0x042fe200078008ff */
[----:B------:R0:W4:Y:S02]  /*10c0*/  LDG.E.U16 R66, desc[UR60][R72.64] ;  /* 0x0000003c48427981 */ /* 0x000124000c1e1500 */
[----:B------:R-:W-:Y:S01]  /*10d0*/  IMAD R84, R17, 0x4, R82 ;  /* 0x0000000411547824 */ /* 0x000fe200078e0252 */
[----:B------:R-:W-:-:S03]  /*10e0*/  LEA.HI.X.SX32 R75, R78, R3, 0x1, P0 ;  /* 0x000000034e4b7211 */ /* 0x000fc600000f0eff */
[C---:B------:R-:W-:Y:S01]  /*10f0*/  IMAD R86, R17.reuse, 0x4, R84 ;  /* 0x0000000411567824 */ /* 0x040fe200078e0254 */
[-C--:B--2---:R-:W-:Y:S01]  /*1100*/  LEA R70, P1, R64, R5.reuse, 0x1 ;  /* 0x0000000540467211 */ /* 0x084fe200078208ff */
[----:B------:R1:W2:Y:S01]  /*1110*/  LDG.E.U16 R67, desc[UR60][R74.64] ;  /* 0x0000003c4a437981 */ /* 0x0002a2000c1e1500 */
[----:B---3--:R-:W-:Y:S01]  /*1120*/  LEA R76, P0, R80, R5, 0x1 ;  /* 0x00000005504c7211 */ /* 0x008fe200078008ff */
[C---:B------:R-:W-:Y:S01]  /*1130*/  IMAD R88, R17.reuse, 0x4, R86 ;  /* 0x0000000411587824 */ /* 0x040fe200078e0256 */
[-C--:B------:R-:W-:Y:S02]  /*1140*/  LEA.HI.X.SX32 R71, R64, R3.reuse, 0x1, P1 ;  /* 0x0000000340477211 */ /* 0x080fe400008f0eff */
[----:B------:R-:W-:Y:S01]  /*1150*/  LEA.HI.X.SX32 R77, R80, R3, 0x1, P0 ;  /* 0x00000003504d7211 */ /* 0x000fe200000f0eff */
[C---:B0-----:R-:W-:Y:S01]  /*1160*/  IMAD R72, R17.reuse, 0x4, R88 ;  /* 0x0000000411487824 */ /* 0x041fe200078e0258 */
[-C--:B------:R-:W-:Y:S01]  /*1170*/  LEA R78, P1, R82, R5.reuse, 0x1 ;  /* 0x00000005524e7211 */ /* 0x080fe200078208ff */
[----:B------:R-:W3:Y:S01]  /*1180*/  LDG.E.U16 R64, desc[UR60][R68.64] ;  /* 0x0000003c44407981 */ /* 0x000ee2000c1e1500 */
[----:B------:R-:W-:Y:S01]  /*1190*/  LEA R80, P0, R84, R5, 0x1 ;  /* 0x0000000554507211 */ /* 0x000fe200078008ff */
[----:B------:R-:W-:Y:S01]  /*11a0*/  IMAD R90, R17, 0x4, R72 ;  /* 0x00000004115a7824 */ /* 0x000fe200078e0248 */
[-C--:B------:R-:W-:Y:S01]  /*11b0*/  LEA.HI.X.SX32 R79, R82, R3.reuse, 0x1, P1 ;  /* 0x00000003524f7211 */ /* 0x080fe200008f0eff */
[----:B------:R-:W2:Y:S01]  /*11c0*/  LDG.E.U16 R65, desc[UR60][R70.64] ;  /* 0x0000003c46417981 */ /* 0x000ea2000c1e1500 */
[----:B------:R-:W-:-:S02]  /*11d0*/  LEA.HI.X.SX32 R81, R84, R3, 0x1, P0 ;  /* 0x0000000354517211 */ /* 0x000fc400000f0eff */
[C---:B------:R-:W-:Y:S01]  /*11e0*/  LEA R82, P0, R86.reuse, R5, 0x1 ;  /* 0x0000000556527211 */ /* 0x040fe200078008ff */
[C---:B-1----:R-:W-:Y:S01]  /*11f0*/  IMAD R74, R17.reuse, 0x4, R90 ;  /* 0x00000004114a7824 */ /* 0x042fe200078e025a */
[----:B------:R0:W3:Y:S02]  /*1200*/  LDG.E.U16 R68, desc[UR60][R76.64] ;  /* 0x0000003c4c447981 */ /* 0x0000e4000c1e1500 */
[----:B------:R-:W-:Y:S02]  /*1210*/  LEA.HI.X.SX32 R83, R86, R3, 0x1, P0 ;  /* 0x0000000356537211 */ /* 0x000fe400000f0eff */
[C---:B------:R-:W-:Y:S01]  /*1220*/  LEA R84, P0, R88.reuse, R5, 0x1 ;  /* 0x0000000558547211 */ /* 0x040fe200078008ff */
[----:B------:R1:W3:Y:S03]  /*1230*/  LDG.E.U16 R69, desc[UR60][R78.64] ;  /* 0x0000003c4e457981 */ /* 0x0002e6000c1e1500 */
[----:B------:R-:W-:Y:S01]  /*1240*/  LEA.HI.X.SX32 R85, R88, R3, 0x1, P0 ;  /* 0x0000000358557211 */ /* 0x000fe200000f0eff */
[----:B------:R5:W3:Y:S01]  /*1250*/  LDG.E.U16 R70, desc[UR60][R80.64] ;  /* 0x0000003c50467981 */ /* 0x000ae2000c1e1500 */
[----:B0-----:R-:W-:Y:S01]  /*1260*/  IMAD R76, R17, 0x4, R74 ;  /* 0x00000004114c7824 */ /* 0x001fe200078e024a */
[----:B------:R-:W-:-:S02]  /*1270*/  LEA R86, P1, R72, R5, 0x1 ;  /* 0x0000000548567211 */ /* 0x000fc400078208ff */
[----:B------:R0:W3:Y:S01]  /*1280*/  LDG.E.U16 R71, desc[UR60][R82.64] ;  /* 0x0000003c52477981 */ /* 0x0000e2000c1e1500 */
[----:B------:R-:W-:Y:S01]  /*1290*/  IMAD R88, R17, 0x4, R76 ;  /* 0x0000000411587824 */ /* 0x000fe200078e024c */
[----:B-1----:R-:W-:-:S03]  /*12a0*/  LEA R78, P0, R90, R5, 0x1 ;  /* 0x000000055a4e7211 */ /* 0x002fc600078008ff */
[----:B------:R-:W-:Y:S01]  /*12b0*/  IMAD R92, R17, 0x4, R88 ;  /* 0x00000004115c7824 */ /* 0x000fe200078e0258 */
[----:B------:R-:W-:-:S03]  /*12c0*/  LEA.HI.X.SX32 R79, R90, R3, 0x1, P0 ;  /* 0x000000035a4f7211 */ /* 0x000fc600000f0eff */
[----:B------:R-:W-:-:S04]  /*12d0*/  IMAD R90, R17, 0x4, R92 ;  /* 0x00000004115a7824 */ /* 0x000fc800078e025c */
[----:B------:R-:W-:-:S04]  /*12e0*/  IMAD R94, R17, 0x4, R90 ;  /* 0x00000004115e7824 */ /* 0x000fc800078e025a */
[----:B------:R-:W-:-:S04]  /*12f0*/  IMAD R96, R17, 0x4, R94 ;  /* 0x0000000411607824 */ /* 0x000fc800078e025e */
[----:B------:R-:W-:Y:S01]  /*1300*/  IMAD R98, R17, 0x4, R96 ;  /* 0x0000000411627824 */ /* 0x000fe200078e0260 */
[----:B-----5:R-:W-:-:S03]  /*1310*/  LEA R80, P0, R74, R5, 0x1 ;  /* 0x000000054a507211 */ /* 0x020fc600078008ff */
[C---:B------:R-:W-:Y:S01]  /*1320*/  IMAD R100, R17.reuse, 0x4, R98 ;  /* 0x0000000411647824 */ /* 0x040fe200078e0262 */
[-C--:B------:R-:W-:Y:S02]  /*1330*/  LEA.HI.X.SX32 R87, R72, R3.reuse, 0x1, P1 ;  /* 0x0000000348577211 */ /* 0x080fe400008f0eff */
[----:B------:R-:W-:Y:S01]  /*1340*/  LEA.HI.X.SX32 R81, R74, R3, 0x1, P0 ;  /* 0x000000034a517211 */ /* 0x000fe200000f0eff */
[C---:B------:R-:W-:Y:S01]  /*1350*/  IMAD R102, R17.reuse, 0x4, R100 ;  /* 0x0000000411667824 */ /* 0x040fe200078e0264 */
[C---:B0-----:R-:W-:Y:S01]  /*1360*/  LEA R82, P0, R76.reuse, R5, 0x1 ;  /* 0x000000054c527211 */ /* 0x041fe200078008ff */
[----:B------:R0:W5:Y:S02]  /*1370*/  LDG.E.U16 R72, desc[UR60][R84.64] ;  /* 0x0000003c54487981 */ /* 0x000164000c1e1500 */
[C---:B------:R-:W-:Y:S01]  /*1380*/  IMAD R104, R17.reuse, 0x4, R102 ;  /* 0x0000000411687824 */ /* 0x040fe200078e0266 */
[----:B------:R-:W-:Y:S01]  /*1390*/  LEA.HI.X.SX32 R83, R76, R3, 0x1, P0 ;  /* 0x000000034c537211 */ /* 0x000fe200000f0eff */
[----:B------:R1:W5:Y:S02]  /*13a0*/  LDG.E.U16 R73, desc[UR60][R86.64] ;  /* 0x0000003c56497981 */ /* 0x000364000c1e1500 */
[----:B------:R-:W-:-:S02]  /*13b0*/  IMAD R106, R17, 0x4, R104 ;  /* 0x00000004116a7824 */ /* 0x000fc400078e0268 */
[----:B------:R-:W5:Y:S01]  /*13c0*/  LDG.E.U16 R74, desc[UR60][R78.64] ;  /* 0x0000003c4e4a7981 */ /* 0x000f62000c1e1500 */
[----:B0-----:R-:W-:-:S03]  /*13d0*/  LEA R84, P1, R88, R5, 0x1 ;  /* 0x0000000558547211 */ /* 0x001fc600078208ff */
[----:B------:R-:W5:Y:S01]  /*13e0*/  LDG.E.U16 R75, desc[UR60][R80.64] ;  /* 0x0000003c504b7981 */ /* 0x000f62000c1e1500 */
[----:B-1----:R-:W-:Y:S02]  /*13f0*/  LEA R86, P0, R92, R5, 0x1 ;  /* 0x000000055c567211 */ /* 0x002fe400078008ff */
[-C--:B------:R-:W-:Y:S01]  /*1400*/  LEA.HI.X.SX32 R85, R88, R3.reuse, 0x1, P1 ;  /* 0x0000000358557211 */ /* 0x080fe200008f0eff */
[----:B------:R-:W5:Y:S01]  /*1410*/  LDG.E.U16 R76, desc[UR60][R82.64] ;  /* 0x0000003c524c7981 */ /* 0x000f62000c1e1500 */
[----:B------:R-:W-:Y:S01]  /*1420*/  LEA.HI.X.SX32 R87, R92, R3, 0x1, P0 ;  /* 0x000000035c577211 */ /* 0x000fe200000f0eff */
[C---:B------:R-:W-:Y:S01]  /*1430*/  IMAD R108, R17.reuse, 0x4, R106 ;  /* 0x00000004116c7824 */ /* 0x040fe200078e026a */
[-C--:B------:R-:W-:Y:S01]  /*1440*/  LEA R92, P1, R96, R5.reuse, 0x1 ;  /* 0x00000005605c7211 */ /* 0x080fe200078208ff */
[----:B------:R0:W5:Y:S01]  /*1450*/  LDG.E.U16 R77, desc[UR60][R84.64] ;  /* 0x0000003c544d7981 */ /* 0x000162000c1e1500 */
[----:B------:R-:W-:Y:S02]  /*1460*/  LEA R88, P0, R90, R5, 0x1 ;  /* 0x000000055a587211 */ /* 0x000fe400078008ff */
[-C--:B------:R-:W-:Y:S01]  /*1470*/  LEA.HI.X.SX32 R93, R96, R3.reuse, 0x1, P1 ;  /* 0x00000003605d7211 */ /* 0x080fe200008f0eff */
[C---:B------:R-:W-:Y:S01]  /*1480*/  IMAD R96, R17.reuse, 0x4, R108 ;  /* 0x0000000411607824 */ /* 0x040fe200078e026c */
[----:B------:R-:W-:Y:S01]  /*1490*/  LEA.HI.X.SX32 R89, R90, R3, 0x1, P0 ;  /* 0x000000035a597211 */ /* 0x000fe200000f0eff */
[----:B------:R1:W5:Y:S01]  /*14a0*/  LDG.E.U16 R78, desc[UR60][R86.64] ;  /* 0x0000003c564e7981 */ /* 0x000362000c1e1500 */
[----:B------:R-:W-:Y:S01]  /*14b0*/  LEA R90, P0, R94, R5, 0x1 ;  /* 0x000000055e5a7211 */ /* 0x000fe200078008ff */
[----:B------:R-:W-:-:S02]  /*14c0*/  IMAD R110, R17, 0x4, R96 ;  /* 0x00000004116e7824 */ /* 0x000fc400078e0260 */
[----:B------:R1:W5:Y:S01]  /*14d0*/  LDG.E.U16 R79, desc[UR60][R88.64] ;  /* 0x0000003c584f7981 */ /* 0x000362000c1e1500 */
[----:B------:R-:W-:Y:S01]  /*14e0*/  LEA.HI.X.SX32 R91, R94, R3, 0x1, P0 ;  /* 0x000000035e5b7211 */ /* 0x000fe200000f0eff */
[C---:B------:R-:W-:Y:S01]  /*14f0*/  IMAD R112, R17.reuse, 0x4, R110 ;  /* 0x0000000411707824 */ /* 0x040fe200078e026e */
[C---:B0-----:R-:W-:Y:S01]  /*1500*/  LEA R84, P0, R98.reuse, R5, 0x1 ;  /* 0x0000000562547211 */ /* 0x041fe200078008ff */
[----:B------:R-:W5:Y:S02]  /*1510*/  LDG.E.U16 R81, desc[UR60][R92.64] ;  /* 0x0000003c5c517981 */ /* 0x000f64000c1e1500 */
[C---:B------:R-:W-:Y:S01]  /*1520*/  IMAD R114, R17.reuse, 0x4, R112 ;  /* 0x0000000411727824 */ /* 0x040fe200078e0270 */
[----:B------:R-:W-:Y:S01]  /*1530*/  LEA.HI.X.SX32 R85, R98, R3, 0x1, P0 ;  /* 0x0000000362557211 */ /* 0x000fe200000f0eff */
[----:B------:R0:W5:Y:S01]  /*1540*/  LDG.E.U16 R80, desc[UR60][R90.64] ;  /* 0x0000003c5a507981 */ /* 0x000162000c1e1500 */
[-C--:B-1----:R-:W-:Y:S01]  /*1550*/  LEA R86, P0, R100, R5.reuse, 0x1 ;  /* 0x0000000564567211 */ /* 0x082fe200078008ff */
[----:B------:R-:W-:Y:S01]  /*1560*/  IMAD R116, R17, 0x4, R114 ;  /* 0x0000000411747824 */ /* 0x000fe200078e0272 */
[----:B------:R-:W-:Y:S01]  /*1570*/  LEA R94, P1, R104, R5, 0x1 ;  /* 0x00000005685e7211 */ /* 0x000fe200078208ff */
[----:B------:R1:W5:Y:S01]  /*1580*/  LDG.E.U16 R82, desc[UR60][R84.64] ;  /* 0x0000003c54527981 */ /* 0x000362000c1e1500 */
[----:B------:R-:W-:-:S02]  /*1590*/  LEA.HI.X.SX32 R87, R100, R3, 0x1, P0 ;  /* 0x0000000364577211 */ /* 0x000fc400000f0eff */
[----:B------:R-:W-:Y:S01]  /*15a0*/  LEA.HI.X.SX32 R95, R104, R3, 0x1, P1 ;  /* 0x00000003685f7211 */ /* 0x000fe200008f0eff */
[C---:B------:R-:W-:Y:S01]  /*15b0*/  IMAD R104, R17.reuse, 0x4, R116 ;  /* 0x0000000411687824 */ /* 0x040fe200078e0274 */
[C---:B------:R-:W-:Y:S01]  /*15c0*/  LEA R88, P0, R102.reuse, R5, 0x1 ;  /* 0x0000000566587211 */ /* 0x040fe200078008ff */
[----:B------:R1:W5:Y:S02]  /*15d0*/  LDG.E.U16 R83, desc[UR60][R86.64] ;  /* 0x0000003c56537981 */ /* 0x000364000c1e1500 */
[C---:B------:R-:W-:Y:S01]  /*15e0*/  IMAD R118, R17.reuse, 0x4, R104 ;  /* 0x0000000411767824 */ /* 0x040fe200078e0268 */
[----:B------:R-:W-:Y:S01]  /*15f0*/  LEA.HI.X.SX32 R89, R102, R3, 0x1, P0 ;  /* 0x0000000366597211 */ /* 0x000fe200000f0eff */
[----:B------:R-:W5:Y:S01]  /*1600*/  LDG.E.U16 R99, desc[UR60][R94.64] ;  /* 0x0000003c5e637981 */ /* 0x000f62000c1e1500 */
[C---:B0-----:R-:W-:Y:S01]  /*1610*/  LEA R90, P0, R106.reuse, R5, 0x1 ;  /* 0x000000056a5a7211 */ /* 0x041fe200078008ff */
[----:B------:R-:W-:Y:S02]  /*1620*/  IMAD R120, R17, 0x4, R118 ;  /* 0x0000000411787824 */ /* 0x000fe400078e0276 */
[----:B------:R0:W5:Y:S01]  /*1630*/  LDG.E.U16 R98, desc[UR60][R88.64] ;  /* 0x0000003c58627981 */ /* 0x000162000c1e1500 */
[----:B------:R-:W-:-:S02]  /*1640*/  LEA.HI.X.SX32 R91, R106, R3, 0x1, P0 ;  /* 0x000000036a5b7211 */ /* 0x000fc400000f0eff */
[C---:B-1----:R-:W-:Y:S01]  /*1650*/  LEA R84, P0, R108.reuse, R5, 0x1 ;  /* 0x000000056c547211 */ /* 0x042fe200078008ff */
[C---:B------:R-:W-:Y:S02]  /*1660*/  IMAD R122, R17.reuse, 0x4, R120 ;  /* 0x00000004117a7824 */ /* 0x040fe400078e0278 */
[----:B------:R1:W5:Y:S01]  /*1670*/  LDG.E.U16 R100, desc[UR60][R90.64] ;  /* 0x0000003c5a647981 */ /* 0x000362000c1e1500 */
[----:B------:R-:W-:Y:S01]  /*1680*/  LEA.HI.X.SX32 R85, R108, R3, 0x1, P0 ;  /* 0x000000036c557211 */ /* 0x000fe200000f0eff */
[C---:B------:R-:W-:Y:S01]  /*1690*/  IMAD R124, R17.reuse, 0x4, R122 ;  /* 0x00000004117c7824 */ /* 0x040fe200078e027a */
[-C--:B------:R-:W-:Y:S02]  /*16a0*/  LEA R86, P0, R96, R5.reuse, 0x1 ;  /* 0x0000000560567211 */ /* 0x080fe400078008ff */
[----:B0-----:R-:W-:Y:S01]  /*16b0*/  LEA R88, P1, R110, R5, 0x1 ;  /* 0x000000056e587211 */ /* 0x001fe200078208ff */
[----:B------:R0:W5:Y:S01]  /*16c0*/  LDG.E.U16 R101, desc[UR60][R84.64] ;  /* 0x0000003c54657981 */ /* 0x000162000c1e1500 */
[----:B------:R-:W-:Y:S01]  /*16d0*/  LEA.HI.X.SX32 R87, R96, R3, 0x1, P0 ;  /* 0x0000000360577211 */ /* 0x000fe200000f0eff */
[----:B------:R-:W-:Y:S01]  /*16e0*/  IMAD R96, R17, 0x4, R124 ;  /* 0x0000000411607824 */ /* 0x000fe200078e027c */
[----:B------:R-:W-:-:S03]  /*16f0*/  LEA R92, P0, R112, R5, 0x1 ;  /* 0x00000005705c7211 */ /* 0x000fc600078008ff */
[C---:B------:R-:W-:Y:S01]  /*1700*/  IMAD R126, R17.reuse, 0x4, R96 ;  /* 0x00000004117e7824 */ /* 0x040fe200078e0260 */
[----:B------:R-:W-:Y:S01]  /*1710*/  LEA.HI.X.SX32 R93, R112, R3, 0x1, P0 ;  /* 0x00000003705d7211 */ /* 0x000fe200000f0eff */
[----:B------:R0:W5:Y:S01]  /*1720*/  LDG.E.U16 R102, desc[UR60][R86.64] ;  /* 0x0000003c56667981 */ /* 0x000162000c1e1500 */
[----:B-1----:R-:W-:Y:S01]  /*1730*/  LEA R90, P0, R114, R5, 0x1 ;  /* 0x00000005725a7211 */ /* 0x002fe200078008ff */
[C---:B------:R-:W-:Y:S01]  /*1740*/  IMAD R128, R17.reuse, 0x4, R126 ;  /* 0x0000000411807824 */ /* 0x040fe200078e027e */
[-C--:B------:R-:W-:Y:S01]  /*1750*/  LEA.HI.X.SX32 R89, R110, R3.reuse, 0x1, P1 ;  /* 0x000000036e597211 */ /* 0x080fe200008f0eff */
[----:B------:R-:W5:Y:S01]  /*1760*/  LDG.E.U16 R106, desc[UR60][R92.64] ;  /* 0x0000003c5c6a7981 */ /* 0x000f62000c1e1500 */
[----:B------:R-:W-:Y:S01]  /*1770*/  LEA.HI.X.SX32 R91, R114, R3, 0x1, P0 ;  /* 0x00000003725b7211 */ /* 0x000fe200000f0eff */
[C---:B------:R-:W-:Y:S01]  /*1780*/  IMAD R114, R17.reuse, 0x4, R128 ;  /* 0x0000000411727824 */ /* 0x040fe200078e0280 */
[-C--:B0-----:R-:W-:Y:S01]  /*1790*/  LEA R84, P0, R116, R5.reuse, 0x1 ;  /* 0x0000000574547211 */ /* 0x081fe200078008ff */
[----:B------:R0:W5:Y:S02]  /*17a0*/  LDG.E.U16 R103, desc[UR60][R88.64] ;  /* 0x0000003c58677981 */ /* 0x000164000c1e1500 */
[C---:B------:R-:W-:Y:S01]  /*17b0*/  IMAD R130, R17.reuse, 0x4, R114 ;  /* 0x0000000411827824 */ /* 0x040fe200078e0272 */
[----:B------:R-:W-:Y:S01]  /*17c0*/  LEA R94, P1, R104, R5, 0x1 ;  /* 0x00000005685e7211 */ /* 0x000fe200078208ff */
[----:B------:R1:W5:Y:S01]  /*17d0*/  LDG.E.U16 R107, desc[UR60][R90.64] ;  /* 0x0000003c5a6b7981 */ /* 0x000362000c1e1500 */
[-C--:B------:R-:W-:Y:S01]  /*17e0*/  LEA.HI.X.SX32 R85, R116, R3.reuse, 0x1, P0 ;  /* 0x0000000374557211 */ /* 0x080fe200000f0eff */
[----:B------:R-:W-:Y:S01]  /*17f0*/  IMAD R116, R17, 0x4, R130 ;  /* 0x0000000411747824 */ /* 0x000fe200078e0282 */
[----:B------:R-:W-:-:S02]  /*1800*/  LEA.HI.X.SX32 R95, R104, R3, 0x1, P1 ;  /* 0x00000003685f7211 */ /* 0x000fc400008f0eff */
[C---:B------:R-:W-:Y:S01]  /*1810*/  LEA R86, P0, R118.reuse, R5, 0x1 ;  /* 0x0000000576567211 */ /* 0x040fe200078008ff */
[C---:B------:R-:W-:Y:S01]  /*1820*/  IMAD R104, R17.reuse, 0x4, R116 ;  /* 0x0000000411687824 */ /* 0x040fe200078e0274 */
[----:B------:R-:W5:Y:S02]  /*1830*/  LDG.E.U16 R108, desc[UR60][R84.64] ;  /* 0x0000003c546c7981 */ /* 0x000f64000c1e1500 */
[----:B------:R-:W-:Y:S01]  /*1840*/  LEA.HI.X.SX32 R87, R118, R3, 0x1, P0 ;  /* 0x0000000376577211 */ /* 0x000fe200000f0eff */
[C---:B------:R-:W-:Y:S01]  /*1850*/  IMAD R118, R17.reuse, 0x4, R104 ;  /* 0x0000000411767824 */ /* 0x040fe200078e0268 */
[C---:B0-----:R-:W-:Y:S01]  /*1860*/  LEA R88, P0, R120.reuse, R5, 0x1 ;  /* 0x0000000578587211 */ /* 0x041fe200078008ff */
[----:B------:R-:W5:Y:S02]  /*1870*/  LDG.E.U16 R109, desc[UR60][R94.64] ;  /* 0x0000003c5e6d7981 */ /* 0x000f64000c1e1500 */
[C---:B------:R-:W-:Y:S01]  /*1880*/  IMAD R132, R17.reuse, 0x4, R118 ;  /* 0x0000000411847824 */ /* 0x040fe200078e0276 */
[----:B------:R-:W-:Y:S01]  /*1890*/  LEA.HI.X.SX32 R89, R120, R3, 0x1, P0 ;  /* 0x0000000378597211 */ /* 0x000fe200000f0eff */
[----:B------:R0:W5:Y:S02]  /*18a0*/  LDG.E.U16 R110, desc[UR60][R86.64] ;  /* 0x0000003c566e7981 */ /* 0x000164000c1e1500 */
[C---:B------:R-:W-:Y:S01]  /*18b0*/  IMAD R120, R17.reuse, 0x4, R132 ;  /* 0x0000000411787824 */ /* 0x040fe200078e0284 */
[-C--:B------:R-:W-:Y:S01]  /*18c0*/  LEA R112, P0, R122, R5.reuse, 0x1 ;  /* 0x000000057a707211 */ /* 0x080fe200078008ff */
[----:B------:R0:W5:Y:S02]  /*18d0*/  LDG.E.U16 R111, desc[UR60][R88.64] ;  /* 0x0000003c586f7981 */ /* 0x000164000c1e1500 */
[----:B------:R-:W-:Y:S01]  /*18e0*/  IMAD R134, R17, 0x4, R120 ;  /* 0x0000000411867824 */ /* 0x000fe200078e0278 */
[----:B-1----:R-:W-:-:S02]  /*18f0*/  LEA R90, P1, R124, R5, 0x1 ;  /* 0x000000057c5a7211 */ /* 0x002fc400078208ff */
[----:B------:R-:W-:Y:S01]  /*1900*/  LEA.HI.X.SX32 R113, R122, R3, 0x1, P0 ;  /* 0x000000037a717211 */ /* 0x000fe200000f0eff */
[C---:B------:R-:W-:Y:S01]  /*1910*/  IMAD R122, R17.reuse, 0x4, R134 ;  /* 0x00000004117a7824 */ /* 0x040fe200078e0286 */
[----:B------:R-:W-:Y:S02]  /*1920*/  LEA R92, P0, R96, R5, 0x1 ;  /* 0x00000005605c7211 */ /* 0x000fe400078008ff */
[-C--:B------:R-:W-:Y:S01]  /*1930*/  LEA.HI.X.SX32 R91, R124, R3.reuse, 0x1, P1 ;  /* 0x000000037c5b7211 */ /* 0x080fe200008f0eff */
[C---:B------:R-:W-:Y:S01]  /*1940*/  IMAD R124, R17.reuse, 0x4, R122 ;  /* 0x00000004117c7824 */ /* 0x040fe200078e027a */
[----:B------:R-:W-:Y:S01]  /*1950*/  LEA.HI.X.SX32 R93, R96, R3, 0x1, P0 ;  /* 0x00000003605d7211 */ /* 0x000fe200000f0eff */
[----:B------:R-:W5:Y:S01]  /*1960*/  LDG.E.U16 R112, desc[UR60][R112.64] ;  /* 0x0000003c70707981 */ /* 0x000f62000c1e1500 */
[-C--:B0-----:R-:W-:Y:S01]  /*1970*/  LEA R86, P0, R126, R5.reuse, 0x1 ;  /* 0x000000057e567211 */ /* 0x081fe200078008ff */
[C---:B------:R-:W-:Y:S01]  /*1980*/  IMAD R96, R17.reuse, 0x4, R124 ;  /* 0x0000000411607824 */ /* 0x040fe200078e027c */
[----:B------:R-:W-:Y:S01]  /*1990*/  LEA R94, P1, R116, R5, 0x1 ;  /* 0x00000005745e7211 */ /* 0x000fe200078208ff */
[----:B------:R0:W5:Y:S01]  /*19a0*/  LDG.E.U16 R117, desc[UR60][R92.64] ;  /* 0x0000003c5c757981 */ /* 0x000162000c1e1500 */
[----:B------:R-:W-:Y:S01]  /*19b0*/  LEA.HI.X.SX32 R87, R126, R3, 0x1, P0 ;  /* 0x000000037e577211 */ /* 0x000fe200000f0eff */
[C---:B------:R-:W-:Y:S01]  /*19c0*/  IMAD R126, R17.reuse, 0x4, R96 ;  /* 0x00000004117e7824 */ /* 0x040fe200078e0260 */
[C---:B------:R-:W-:Y:S01]  /*19d0*/  LEA R88, P0, R114.reuse, R5, 0x1 ;  /* 0x0000000572587211 */ /* 0x040fe200078008ff */
[----:B------:R-:W5:Y:S02]  /*19e0*/  LDG.E.U16 R115, desc[UR60][R90.64] ;  /* 0x0000003c5a737981 */ /* 0x000f64000c1e1500 */
[C---:B------:R-:W-:Y:S01]  /*19f0*/  IMAD R136, R17.reuse, 0x4, R126 ;  /* 0x0000000411887824 */ /* 0x040fe200078e027e */
[-C--:B------:R-:W-:Y:S01]  /*1a00*/  LEA.HI.X.SX32 R89, R114, R3.reuse, 0x1, P0 ;  /* 0x0000000372597211 */ /* 0x080fe200000f0eff */
[----:B------:R1:W5:Y:S02]  /*1a10*/  LDG.E.U16 R113, desc[UR60][R86.64] ;  /* 0x0000003c56717981 */ /* 0x000364000c1e1500 */
[C---:B------:R-:W-:Y:S01]  /*1a20*/  IMAD R114, R17.reuse, 0x4, R136 ;  /* 0x0000000411727824 */ /* 0x040fe200078e0288 */
[----:B------:R-:W-:Y:S01]  /*1a30*/  LEA.HI.X.SX32 R95, R116, R3, 0x1, P1 ;  /* 0x00000003745f7211 */ /* 0x000fe200008f0eff */
[----:B------:R1:W5:Y:S01]  /*1a40*/  LDG.E.U16 R121, desc[UR60][R88.64] ;  /* 0x0000003c58797981 */ /* 0x000362000c1e1500 */
[----:B------:R-:W-:Y:S01]  /*1a50*/  LEA R84, P0, R118, R5, 0x1 ;  /* 0x0000000576547211 */ /* 0x000fe200078008ff */
[----:B------:R-:W-:-:S02]  /*1a60*/  IMAD R116, R17, 0x4, R114 ;  /* 0x0000000411747824 */ /* 0x000fc400078e0272 */
[----:B------:R-:W5:Y:S01]  /*1a70*/  LDG.E.U16 R125, desc[UR60][R94.64] ;  /* 0x0000003c5e7d7981 */ /* 0x000f62000c1e1500 */
[----:B------:R-:W-:Y:S01]  /*1a80*/  LEA.HI.X.SX32 R85, R118, R3, 0x1, P0 ;  /* 0x0000000376557211 */ /* 0x000fe200000f0eff */
[----:B------:R-:W-:Y:S01]  /*1a90*/  IMAD R118, R17, 0x4, R116 ;  /* 0x0000000411767824 */ /* 0x000fe200078e0274 */
[----:B0-----:R-:W-:-:S03]  /*1aa0*/  LEA R92, P0, R120, R5, 0x1 ;  /* 0x00000005785c7211 */ /* 0x001fc600078008ff */
[C---:B------:R-:W-:Y:S01]  /*1ab0*/  IMAD R138, R17.reuse, 0x4, R118 ;  /* 0x00000004118a7824 */ /* 0x040fe200078e0276 */
[----:B-1----:R-:W-:Y:S01]  /*1ac0*/  LEA R86, P1, R122, R5, 0x1 ;  /* 0x000000057a567211 */ /* 0x002fe200078208ff */
[----:B------:R0:W5:Y:S01]  /*1ad0*/  LDG.E.U16 R129, desc[UR60][R84.64] ;  /* 0x0000003c54817981 */ /* 0x000162000c1e1500 */
[-C--:B------:R-:W-:Y:S01]  /*1ae0*/  LEA.HI.X.SX32 R93, R120, R3.reuse, 0x1, P0 ;  /* 0x00000003785d7211 */ /* 0x080fe200000f0eff */
[----:B------:R-:W-:Y:S01]  /*1af0*/  IMAD R120, R17, 0x4, R138 ;  /* 0x0000000411787824 */ /* 0x000fe200078e028a */
[----:B------:R-:W-:-:S03]  /*1b00*/  LEA.HI.X.SX32 R87, R122, R3, 0x1, P1 ;  /* 0x000000037a577211 */ /* 0x000fc600008f0eff */
[C---:B------:R-:W-:Y:S01]  /*1b10*/  IMAD R122, R17.reuse, 0x4, R120 ;  /* 0x00000004117a7824 */ /* 0x040fe200078e0278 */
[C---:B------:R-:W-:Y:S01]  /*1b20*/  LEA R88, P0, R96.reuse, R5, 0x1 ;  /* 0x0000000560587211 */ /* 0x040fe200078008ff */
[----:B------:R1:W5:Y:S02]  /*1b30*/  LDG.E.U16 R131, desc[UR60][R92.64] ;  /* 0x0000003c5c837981 */ /* 0x000364000c1e1500 */
[C---:B------:R-:W-:Y:S01]  /*1b40*/  IMAD R140, R17.reuse, 0x4, R122 ;  /* 0x00000004118c7824 */ /* 0x040fe200078e027a */
[----:B------:R-:W-:Y:S01]  /*1b50*/  LEA.HI.X.SX32 R89, R96, R3, 0x1, P0 ;  /* 0x0000000360597211 */ /* 0x000fe200000f0eff */
[----:B------:R1:W5:Y:S01]  /*1b60*/  LDG.E.U16 R133, desc[UR60][R86.64] ;  /* 0x0000003c56857981 */ /* 0x000362000c1e1500 */
[-C--:B------:R-:W-:Y:S01]  /*1b70*/  LEA R90, P0, R136, R5.reuse, 0x1 ;  /* 0x00000005885a7211 */ /* 0x080fe200078008ff */
[C---:B------:R-:W-:Y:S01]  /*1b80*/  IMAD R96, R17.reuse, 0x4, R140 ;  /* 0x0000000411607824 */ /* 0x040fe200078e028c */
[----:B0-----:R-:W-:Y:S01]  /*1b90*/  LEA R84, P1, R116, R5, 0x1 ;  /* 0x0000000574547211 */ /* 0x001fe200078208ff */
[----:B------:R0:W5:Y:S01]  /*1ba0*/  LDG.E.U16 R135, desc[UR60][R88.64] ;  /* 0x0000003c58877981 */ /* 0x000162000c1e1500 */
[-C--:B------:R-:W-:Y:S01]  /*1bb0*/  LEA.HI.X.SX32 R91, R136, R3.reuse, 0x1, P0 ;  /* 0x00000003885b7211 */ /* 0x080fe200000f0eff */
[----:B------:R-:W-:Y:S01]  /*1bc0*/  IMAD R136, R17, 0x4, R96 ;  /* 0x0000000411887824 */ /* 0x000fe200078e0260 */
[----:B------:R-:W-:-:S02]  /*1bd0*/  LEA.HI.X.SX32 R85, R116, R3, 0x1, P1 ;  /* 0x0000000374557211 */ /* 0x000fc400008f0eff */
[-C--:B-1----:R-:W-:Y:S01]  /*1be0*/  LEA R92, P0, R138, R5.reuse, 0x1 ;  /* 0x000000058a5c7211 */ /* 0x082fe200078008ff */
        /* <DEDUP_REMOVED lines=13> */
[----:B0-----:R-:W-:Y:S01]  /*1cc0*/  LEA R88, P0, R116, R5, 0x1 ;  /* 0x0000000574587211 */ /* 0x001fe200078008ff */
[----:B------:R-:W-:-:S02]  /*1cd0*/  IMAD R96, R17, 0x4, R122 ;  /* 0x0000000411607824 */ /* 0x000fc400078e027a */
[----:B------:R0:W5:Y:S01]  /*1ce0*/  LDG.E.U16 R145, desc[UR60][R86.64] ;  /* 0x0000003c56917981 */ /* 0x000162000c1e1500 */
[----:B------:R-:W-:Y:S01]  /*1cf0*/  LEA.HI.X.SX32 R89, R116, R3, 0x1, P0 ;  /* 0x0000000374597211 */ /* 0x000fe200000f0eff */
[----:B------:R-:W-:Y:S01]  /*1d00*/  IMAD R116, R17, 0x4, R96 ;  /* 0x0000000411747824 */ /* 0x000fe200078e0260 */
[----:B-1----:R-:W-:-:S03]  /*1d10*/  LEA R90, P0, R142, R5, 0x1 ;  /* 0x000000058e5a7211 */ /* 0x002fc600078008ff */
[C---:B------:R-:W-:Y:S01]  /*1d20*/  IMAD R144, R17.reuse, 0x4, R116 ;  /* 0x0000000411907824 */ /* 0x040fe200078e0274 */
[----:B------:R-:W-:Y:S01]  /*1d30*/  LEA.HI.X.SX32 R91, R142, R3, 0x1, P0 ;  /* 0x000000038e5b7211 */ /* 0x000fe200000f0eff */
[----:B------:R-:W5:Y:S03]  /*1d40*/  LDG.E.U16 R147, desc[UR60][R88.64] ;  /* 0x0000003c58937981 */ /* 0x000f66000c1e1500 */
[-C--:B------:R-:W-:Y:S01]  /*1d50*/  LEA R92, P0, R144, R5.reuse, 0x1 ;  /* 0x00000005905c7211 */ /* 0x080fe200078008ff */
[C---:B------:R-:W-:Y:S01]  /*1d60*/  IMAD R142, R17.reuse, 0x4, R144 ;  /* 0x00000004118e7824 */ /* 0x040fe200078e0290 */
[----:B------:R-:W-:Y:S01]  /*1d70*/  LEA R84, P1, R96, R5, 0x1 ;  /* 0x0000000560547211 */ /* 0x000fe200078208ff */
[----:B------:R-:W5:Y:S01]  /*1d80*/  LDG.E.U16 R148, desc[UR60][R90.64] ;  /* 0x0000003c5a947981 */ /* 0x000f62000c1e1500 */
[----:B------:R-:W-:Y:S02]  /*1d90*/  LEA.HI.X.SX32 R93, R144, R3, 0x1, P0 ;  /* 0x00000003905d7211 */ /* 0x000fe400000f0eff */
[----:B------:R-:W-:Y:S01]  /*1da0*/  LEA R94, P0, R128, R5, 0x1 ;  /* 0x00000005805e7211 */ /* 0x000fe200078008ff */
[----:B------:R-:W-:Y:S01]  /*1db0*/  IMAD R146, R17, 0x4, R142 ;  /* 0x0000000411927824 */ /* 0x000fe200078e028e */
[-C--:B------:R-:W-:Y:S01]  /*1dc0*/  LEA.HI.X.SX32 R85, R96, R3.reuse, 0x1, P1 ;  /* 0x0000000360557211 */ /* 0x080fe200008f0eff */
[----:B------:R-:W5:Y:S01]  /*1dd0*/  LDG.E.U16 R149, desc[UR60][R92.64] ;  /* 0x0000003c5c957981 */ /* 0x000f62000c1e1500 */
[----:B------:R-:W-:-:S02]  /*1de0*/  LEA.HI.X.SX32 R95, R128, R3, 0x1, P0 ;  /* 0x00000003805f7211 */ /* 0x000fc400000f0eff */
[-C--:B------:R-:W-:Y:S01]  /*1df0*/  LEA R96, P0, R130, R5.reuse, 0x1 ;  /* 0x0000000582607211 */ /* 0x080fe200078008ff */
[----:B------:R1:W5:Y:S01]  /*1e00*/  LDG.E.U16 R144, desc[UR60][R84.64] ;  /* 0x0000003c54907981 */ /* 0x000362000c1e1500 */
[----:B0-----:R-:W-:Y:S02]  /*1e10*/  LEA R86, P1, R146, R5, 0x1 ;  /* 0x0000000592567211 */ /* 0x001fe400078208ff */
[-C--:B------:R-:W-:Y:S01]  /*1e20*/  LEA.HI.X.SX32 R97, R130, R3.reuse, 0x1, P0 ;  /* 0x0000000382617211 */ /* 0x080fe200000f0eff */
[----:B------:R0:W5:Y:S01]  /*1e30*/  LDG.E.U16 R119, desc[UR60][R94.64] ;  /* 0x0000003c5e777981 */ /* 0x000162000c1e1500 */
[----:B------:R-:W-:Y:S02]  /*1e40*/  LEA.HI.X.SX32 R87, R146, R3, 0x1, P1 ;  /* 0x0000000392577211 */ /* 0x000fe400008f0eff */
[-C--:B-1----:R-:W-:Y:S01]  /*1e50*/  LEA R84, P0, R132, R5.reuse, 0x1 ;  /* 0x0000000584547211 */ /* 0x082fe200078008ff */
[----:B------:R-:W-:Y:S01]  /*1e60*/  IMAD R146, R17, 0x4, R146 ;  /* 0x0000000411927824 */ /* 0x000fe200078e0292 */
[----:B------:R-:W-:Y:S01]  /*1e70*/  LEA R88, P1, R104, R5, 0x1 ;  /* 0x0000000568587211 */ /* 0x000fe200078208ff */
[----:B------:R1:W5:Y:S01]  /*1e80*/  LDG.E.U16 R150, desc[UR60][R86.64] ;  /* 0x0000003c56967981 */ /* 0x000362000c1e1500 */
[----:B------:R-:W-:-:S02]  /*1e90*/  LEA.HI.X.SX32 R85, R132, R3, 0x1, P0 ;  /* 0x0000000384557211 */ /* 0x000fc400000f0eff */
[----:B------:R-:W-:Y:S01]  /*1ea0*/  LEA R90, P0, R134, R5, 0x1 ;  /* 0x00000005865a7211 */ /* 0x000fe200078008ff */
[----:B------:R4:W5:Y:S01]  /*1eb0*/  LDG.E.U16 R123, desc[UR60][R96.64] ;  /* 0x0000003c607b7981 */ /* 0x000962000c1e1500 */
[-C--:B------:R-:W-:Y:S02]  /*1ec0*/  LEA.HI.X.SX32 R89, R104, R3.reuse, 0x1, P1 ;  /* 0x0000000368597211 */ /* 0x080fe400008f0eff */
[----:B------:R-:W-:Y:S01]  /*1ed0*/  LEA.HI.X.SX32 R91, R134, R3, 0x1, P0 ;  /* 0x00000003865b7211 */ /* 0x000fe200000f0eff */
[----:B------:R-:W5:Y:S01]  /*1ee0*/  LDG.E.U16 R17, desc[UR60][R84.64] ;  /* 0x0000003c54117981 */ /* 0x000f62000c1e1500 */
[-C--:B------:R-:W-:Y:S02]  /*1ef0*/  LEA R92, P1, R124, R5.reuse, 0x1 ;  /* 0x000000057c5c7211 */ /* 0x080fe400078208ff */
[----:B0-----:R-:W-:Y:S01]  /*1f00*/  LEA R94, P0, R126, R5, 0x1 ;  /* 0x000000057e5e7211 */ /* 0x001fe200078008ff */
[----:B------:R0:W5:Y:S01]  /*1f10*/  LDG.E.U16 R127, desc[UR60][R88.64] ;  /* 0x0000003c587f7981 */ /* 0x000162000c1e1500 */
[----:B------:R-:W-:-:S02]  /*1f20*/  LEA.HI.X.SX32 R93, R124, R3, 0x1, P1 ;  /* 0x000000037c5d7211 */ /* 0x000fc400008f0eff */
[----:B------:R-:W-:Y:S01]  /*1f30*/  LEA.HI.X.SX32 R95, R126, R3, 0x1, P0 ;  /* 0x000000037e5f7211 */ /* 0x000fe200000f0eff */
[----:B------:R2:W5:Y:S01]  /*1f40*/  LDG.E.U16 R124, desc[UR60][R90.64] ;  /* 0x0000003c5a7c7981 */ /* 0x000562000c1e1500 */
[-C--:B-1----:R-:W-:Y:S02]  /*1f50*/  LEA R86, P1, R146, R5.reuse, 0x1 ;  /* 0x0000000592567211 */ /* 0x082fe400078208ff */
[----:B----4-:R-:W-:Y:S01]  /*1f60*/  LEA R96, P0, R114, R5, 0x1 ;  /* 0x0000000572607211 */ /* 0x010fe200078008ff */
[----:B------:R1:W4:Y:S01]  /*1f70*/  LDG.E.U16 R128, desc[UR60][R92.64] ;  /* 0x0000003c5c807981 */ /* 0x000322000c1e1500 */
[-C--:B------:R-:W-:Y:S02]  /*1f80*/  LEA.HI.X.SX32 R87, R146, R3.reuse, 0x1, P1 ;  /* 0x0000000392577211 */ /* 0x080fe400008f0eff */
[----:B------:R-:W-:Y:S02]  /*1f90*/  LEA.HI.X.SX32 R97, R114, R3, 0x1, P0 ;  /* 0x0000000372617211 */ /* 0x000fe400000f0eff */
[-C--:B0-----:R-:W-:Y:S01]  /*1fa0*/  LEA R88, P1, R118, R5.reuse, 0x1 ;  /* 0x0000000576587211 */ /* 0x081fe200078208ff */
[----:B------:R0:W4:Y:S01]  /*1fb0*/  LDG.E.U16 R126, desc[UR60][R86.64] ;  /* 0x0000003c567e7981 */ /* 0x000122000c1e1500 */
[----:B------:R-:W-:-:S02]  /*1fc0*/  LEA R84, P0, R120, R5, 0x1 ;  /* 0x0000000578547211 */ /* 0x000fc400078008ff */
[-C--:B------:R-:W-:Y:S01]  /*1fd0*/  LEA.HI.X.SX32 R89, R118, R3.reuse, 0x1, P1 ;  /* 0x0000000376597211 */ /* 0x080fe200008f0eff */
[----:B------:R0:W4:Y:S01]  /*1fe0*/  LDG.E.U16 R114, desc[UR60][R94.64] ;  /* 0x0000003c5e727981 */ /* 0x000122000c1e1500 */
[----:B------:R-:W-:Y:S02]  /*1ff0*/  LEA.HI.X.SX32 R85, R120, R3, 0x1, P0 ;  /* 0x0000000378557211 */ /* 0x000fe400000f0eff */
[-C--:B--2---:R-:W-:Y:S01]  /*2000*/  LEA R90, P1, R140, R5.reuse, 0x1 ;  /* 0x000000058c5a7211 */ /* 0x084fe200078208ff */
[----:B------:R2:W4:Y:S01]  /*2010*/  LDG.E.U16 R118, desc[UR60][R96.64] ;  /* 0x0000003c60767981 */ /* 0x000522000c1e1500 */
[----:B-1----:R-:W-:Y:S02]  /*2020*/  LEA R92, P0, R136, R5, 0x1 ;  /* 0x00000005885c7211 */ /* 0x002fe400078008ff */
[-C--:B------:R-:W-:Y:S01]  /*2030*/  LEA.HI.X.SX32 R91, R140, R3.reuse, 0x1, P1 ;  /* 0x000000038c5b7211 */ /* 0x080fe200008f0eff */
[----:B------:R1:W4:Y:S01]  /*2040*/  LDG.E.U16 R88, desc[UR60][R88.64] ;  /* 0x0000003c58587981 */ /* 0x000322000c1e1500 */
[----:B------:R-:W-:-:S02]  /*2050*/  LEA.HI.X.SX32 R93, R136, R3, 0x1, P0 ;  /* 0x00000003885d7211 */ /* 0x000fc400000f0eff */
[-C--:B0-----:R-:W-:Y:S01]  /*2060*/  LEA R86, P0, R138, R5.reuse, 0x1 ;  /* 0x000000058a567211 */ /* 0x081fe200078008ff */
[----:B------:R0:W4:Y:S01]  /*2070*/  LDG.E.U16 R84, desc[UR60][R84.64] ;  /* 0x0000003c54547981 */ /* 0x000122000c1e1500 */
[----:B------:R-:W-:Y:S02]  /*2080*/  LEA R94, P1, R122, R5, 0x1 ;  /* 0x000000057a5e7211 */ /* 0x000fe400078208ff */
[-C--:B------:R-:W-:Y:S01]  /*2090*/  LEA.HI.X.SX32 R87, R138, R3.reuse, 0x1, P0 ;  /* 0x000000038a577211 */ /* 0x080fe200000f0eff */
[----:B------:R-:W4:Y:S01]  /*20a0*/  LDG.E.U16 R90, desc[UR60][R90.64] ;  /* 0x0000003c5a5a7981 */ /* 0x000f22000c1e1500 */
[----:B------:R-:W-:Y:S02]  /*20b0*/  LEA.HI.X.SX32 R95, R122, R3, 0x1, P1 ;  /* 0x000000037a5f7211 */ /* 0x000fe400008f0eff */
[-C--:B--2---:R-:W-:Y:S01]  /*20c0*/  LEA R96, P0, R116, R5.reuse, 0x1 ;  /* 0x0000000574607211 */ /* 0x084fe200078008ff */
[----:B------:R-:W2:Y:S01]  /*20d0*/  LDG.E.U16 R92, desc[UR60][R92.64] ;  /* 0x0000003c5c5c7981 */ /* 0x000ea2000c1e1500 */
[----:B------:R-:W-:-:S02]  /*20e0*/  LEA R104, P1, R142, R5, 0x1 ;  /* 0x000000058e687211 */ /* 0x000fc400078208ff */
[-C--:B------:R-:W-:Y:S01]  /*20f0*/  LEA.HI.X.SX32 R97, R116, R3.reuse, 0x1, P0 ;  /* 0x0000000374617211 */ /* 0x080fe200000f0eff */
[----:B------:R-:W2:Y:S01]  /*2100*/  LDG.E.U16 R86, desc[UR60][R86.64] ;  /* 0x0000003c56567981 */ /* 0x000ea2000c1e1500 */
[----:B------:R-:W-:-:S03]  /*2110*/  LEA.HI.X.SX32 R105, R142, R3, 0x1, P1 ;  /* 0x000000038e697211 */ /* 0x000fc600008f0eff */
[----:B------:R-:W2:Y:S04]  /*2120*/  LDG.E.U16 R94, desc[UR60][R94.64] ;  /* 0x0000003c5e5e7981 */ /* 0x000ea8000c1e1500 */
[----:B------:R-:W2:Y:S04]  /*2130*/  LDG.E.U16 R96, desc[UR60][R96.64] ;  /* 0x0000003c60607981 */ /* 0x000ea8000c1e1500 */
[----:B------:R-:W2:Y:S01]  /*2140*/  LDG.E.U16 R104, desc[UR60][R104.64] ;  /* 0x0000003c68687981 */ /* 0x000ea2000c1e1500 */
[----:B------:R-:W3:Y:S01]  /*2150*/  S2R R120, SR_CgaCtaId ;  /* 0x0000000000787919 */ /* 0x000ee20000008800 */
[----:B------:R-:W-:-:S02]  /*2160*/  LOP3.LUT R3, R160, 0xff, RZ, 0xc0, !PT ;  /* 0x000000ffa0037812 */ /* 0x000fc400078ec0ff */
[----:B------:R-:W-:Y:S01]  /*2170*/  LOP3.LUT R5, R160, 0xc0, RZ, 0xc0, !PT ;  /* 0x000000c0a0057812 */ /* 0x000fe200078ec0ff */
[----:B------:R-:W-:Y:S01]  /*2180*/  VIADD R162, R0, 0x40 ;  /* 0x0000004000a27836 */ /* 0x000fe20000000000 */
[----:B-1----:R-:W-:Y:S01]  /*2190*/  MOV R89, 0x400 ;  /* 0x0000040000597802 */ /* 0x002fe20000000f00 */
[----:B0-----:R-:W-:Y:S01]  /*21a0*/  IMAD.SHL.U32 R85, R3, 0x2, RZ ;  /* 0x0000000203557824 */ /* 0x001fe200078e00ff */
[----:B------:R-:W-:Y:S02]  /*21b0*/  SHF.R.U32.HI R116, RZ, 0x2, R5 ;  /* 0x00000002ff747819 */ /* 0x000fe40000011605 */
[----:B------:R-:W-:Y:S02]  /*21c0*/  ISETP.GE.AND P0, PT, R162, 0x1, PT ;  /* 0x00000001a200780c */ /* 0x000fe40003f06270 */
[----:B------:R-:W-:Y:S02]  /*21d0*/  LOP3.LUT R85, R85, R116, RZ, 0x3c, !PT ;  /* 0x0000007455557212 */ /* 0x000fe400078e3cff */
[----:B---3--:R-:W-:-:S05]  /*21e0*/  LEA R164, R120, R89, 0x18 ;  /* 0x0000005978a47211 */ /* 0x008fca00078ec0ff */
[C---:B------:R-:W-:Y:S01]  /*21f0*/  IMAD.IADD R116, R85.reuse, 0x1, R164 ;  /* 0x0000000155747824 */ /* 0x040fe200078e02a4 */
[----:B------:R-:W-:-:S05]  /*2200*/  LOP3.LUT R85, R85, 0x40, RZ, 0x3c, !PT ;  /* 0x0000004055557812 */ /* 0x000fca00078e3cff */
[----:B------:R-:W-:Y:S01]  /*2210*/  IMAD.IADD R85, R164, 0x1, R85 ;  /* 0x00000001a4557824 */ /* 0x000fe200078e0255 */
[----:B------:R0:W-:Y:S04]  /*2220*/  STS.U16 [R116], R2 ;  /* 0x0000000274007388 */ /* 0x0001e80000000400 */
[----:B------:R1:W-:Y:S04]  /*2230*/  STS.U16 [R116+0x400], R4 ;  /* 0x0004000474007388 */ /* 0x0003e80000000400 */
[----:B------:R-:W-:Y:S01]  /*2240*/  STS.U16 [R116+0x800], R8 ;  /* 0x0008000874007388 */ /* 0x000fe20000000400 */
[----:B0-----:R-:W-:-:S03]  /*2250*/  LOP3.LUT R2, R160, 0x60, RZ, 0xc0, !PT ;  /* 0x00000060a0027812 */ /* 0x001fc600078ec0ff */
[----:B------:R-:W-:Y:S01]  /*2260*/  STS.U16 [R116+0xc00], R10 ;  /* 0x000c000a74007388 */ /* 0x000fe20000000400 */
[----:B-1----:R-:W-:-:S03]  /*2270*/  LOP3.LUT R4, R160, 0x1c, RZ, 0xc0, !PT ;  /* 0x0000001ca0047812 */ /* 0x002fc600078ec0ff */
[----:B------:R0:W-:Y:S04]  /*2280*/  STS.U16 [R116+0x1000], R12 ;  /* 0x0010000c74007388 */ /* 0x0001e80000000400 */
[----:B------:R-:W-:Y:S04]  /*2290*/  STS.U16 [R116+0x1400], R14 ;  /* 0x0014000e74007388 */ /* 0x000fe80000000400 */
[----:B------:R-:W-:Y:S01]  /*22a0*/  STS.U16 [R116+0x1800], R16 ;  /* 0x0018001074007388 */ /* 0x000fe20000000400 */
[----:B0-----:R-:W-:-:S03]  /*22b0*/  IMAD.SHL.U32 R12, R160, 0x2, RZ ;  /* 0x00000002a00c7824 */ /* 0x001fc600078e00ff */
[----:B------:R0:W-:Y:S04]  /*22c0*/  STS.U16 [R116+0x1c00], R19 ;  /* 0x001c001374007388 */ /* 0x0001e80000000400 */
[----:B------:R-:W-:Y:S04]  /*22d0*/  STS.U16 [R116+0x2000], R21 ;  /* 0x0020001574007388 */ /* 0x000fe80000000400 */
[----:B------:R-:W-:Y:S01]  /*22e0*/  STS.U16 [R116+0x2400], R23 ;  /* 0x0024001774007388 */ /* 0x000fe20000000400 */
[----:B0-----:R-:W-:-:S03]  /*22f0*/  IMAD.MOV.U32 R19, RZ, RZ, -0x800000 ;  /* 0xff800000ff137424 */ /* 0x001fc600078e00ff */
[----:B------:R-:W-:Y:S04]  /*2300*/  STS.U16 [R116+0x2800], R25 ;  /* 0x0028001974007388 */ /* 0x000fe80000000400 */
        /* <DEDUP_REMOVED lines=23> */
[----:B-----5:R-:W-:Y:S04]  /*2480*/  STS.U16 [R116+0x8800], R73 ;  /* 0x0088004974007388 */ /* 0x020fe80000000400 */
        /* <DEDUP_REMOVED lines=13> */
[----:B------:R0:W-:Y:S04]  /*2560*/  STS.U16 [R116+0xc000], R121 ;  /* 0x00c0007974007388 */ /* 0x0001e80000000400 */
[----:B------:R-:W-:Y:S04]  /*2570*/  STS.U16 [R116+0xc400], R125 ;  /* 0x00c4007d74007388 */ /* 0x000fe80000000400 */
[----:B------:R-:W-:Y:S01]  /*2580*/  STS.U16 [R116+0xc800], R129 ;  /* 0x00c8008174007388 */ /* 0x000fe20000000400 */
[----:B0-----:R-:W-:-:S03]  /*2590*/  CS2R R120, SRZ ;  /* 0x0000000000787805 */ /* 0x001fc6000001ff00 */
[----:B------:R0:W-:Y:S04]  /*25a0*/  STS.U16 [R116+0xcc00], R131 ;  /* 0x00cc008374007388 */ /* 0x0001e80000000400 */
[----:B------:R1:W-:Y:S04]  /*25b0*/  STS.U16 [R116+0xd000], R133 ;  /* 0x00d0008574007388 */ /* 0x0003e80000000400 */
[----:B------:R3:W-:Y:S01]  /*25c0*/  STS.U16 [R116+0xd400], R135 ;  /* 0x00d4008774007388 */ /* 0x0007e20000000400 */
[----:B0-----:R-:W-:-:S03]  /*25d0*/  CS2R R130, SRZ ;  /* 0x0000000000827805 */ /* 0x001fc6000001ff00 */
[----:B------:R0:W-:Y:S01]  /*25e0*/  STS.U16 [R116+0xd800], R137 ;  /* 0x00d8008974007388 */ /* 0x0001e20000000400 */
[----:B-1----:R-:W-:-:S03]  /*25f0*/  CS2R R132, SRZ ;  /* 0x0000000000847805 */ /* 0x002fc6000001ff00 */
[----:B------:R1:W-:Y:S01]  /*2600*/  STS.U16 [R116+0xdc00], R139 ;  /* 0x00dc008b74007388 */ /* 0x0003e20000000400 */
[----:B---3--:R-:W-:-:S03]  /*2610*/  CS2R R134, SRZ ;  /* 0x0000000000867805 */ /* 0x008fc6000001ff00 */
[----:B------:R3:W-:Y:S01]  /*2620*/  STS.U16 [R116+0xe000], R141 ;  /* 0x00e0008d74007388 */ /* 0x0007e20000000400 */
[----:B0-----:R-:W-:-:S03]  /*2630*/  CS2R R136, SRZ ;  /* 0x0000000000887805 */ /* 0x001fc6000001ff00 */
[----:B------:R0:W-:Y:S01]  /*2640*/  STS.U16 [R116+0xe400], R143 ;  /* 0x00e4008f74007388 */ /* 0x0001e20000000400 */
[----:B-1----:R-:W-:-:S03]  /*2650*/  CS2R R138, SRZ ;  /* 0x00000000008a7805 */ /* 0x002fc6000001ff00 */
[----:B------:R-:W-:Y:S01]  /*2660*/  STS.U16 [R116+0xe800], R145 ;  /* 0x00e8009174007388 */ /* 0x000fe20000000400 */
[----:B---3--:R-:W-:-:S03]  /*2670*/  CS2R R140, SRZ ;  /* 0x00000000008c7805 */ /* 0x008fc6000001ff00 */
[----:B------:R1:W-:Y:S01]  /*2680*/  STS.U16 [R116+0xec00], R147 ;  /* 0x00ec009374007388 */ /* 0x0003e20000000400 */
[----:B0-----:R-:W-:-:S03]  /*2690*/  CS2R R142, SRZ ;  /* 0x00000000008e7805 */ /* 0x001fc6000001ff00 */
[----:B------:R-:W-:Y:S04]  /*26a0*/  STS.U16 [R116+0xf000], R148 ;  /* 0x00f0009474007388 */ /* 0x000fe80000000400 */
[----:B------:R0:W-:Y:S01]  /*26b0*/  STS.U16 [R116+0xf400], R144 ;  /* 0x00f4009074007388 */ /* 0x0001e20000000400 */
[----:B-1----:R-:W-:-:S03]  /*26c0*/  CS2R R146, SRZ ;  /* 0x0000000000927805 */ /* 0x002fc6000001ff00 */
[----:B------:R1:W-:Y:S04]  /*26d0*/  STS.U16 [R116+0xf800], R149 ;  /* 0x00f8009574007388 */ /* 0x0003e80000000400 */
[----:B------:R3:W-:Y:S01]  /*26e0*/  STS.U16 [R116+0xfc00], R150 ;  /* 0x00fc009674007388 */ /* 0x0007e20000000400 */
[----:B0-----:R-:W-:-:S03]  /*26f0*/  CS2R R144, SRZ ;  /* 0x0000000000907805 */ /* 0x001fc6000001ff00 */
[----:B------:R-:W-:Y:S01]  /*2700*/  STS.U16 [R85+0x200], R6 ;  /* 0x0002000655007388 */ /* 0x000fe20000000400 */
[----:B-1----:R-:W-:-:S03]  /*2710*/  CS2R R148, SRZ ;  /* 0x0000000000947805 */ /* 0x002fc6000001ff00 */
[----:B------:R-:W-:Y:S01]  /*2720*/  STS.U16 [R85+0x600], R7 ;  /* 0x0006000755007388 */ /* 0x000fe20000000400 */
[----:B---3--:R-:W-:-:S03]  /*2730*/  CS2R R150, SRZ ;  /* 0x0000000000967805 */ /* 0x008fc6000001ff00 */
[----:B------:R-:W-:Y:S04]  /*2740*/  STS.U16 [R85+0xa00], R9 ;  /* 0x000a000955007388 */ /* 0x000fe80000000400 */
[----:B------:R-:W-:Y:S04]  /*2750*/  STS.U16 [R85+0xe00], R11 ;  /* 0x000e000b55007388 */ /* 0x000fe80000000400 */
[----:B------:R-:W-:Y:S04]  /*2760*/  STS.U16 [R85+0x1200], R13 ;  /* 0x0012000d55007388 */ /* 0x000fe80000000400 */
[----:B------:R-:W-:Y:S04]  /*2770*/  STS.U16 [R85+0x1600], R15 ;  /* 0x0016000f55007388 */ /* 0x000fe80000000400 */
[----:B------:R0:W-:Y:S04]  /*2780*/  STS.U16 [R85+0x1a00], R18 ;  /* 0x001a001255007388 */ /* 0x0001e80000000400 */
[----:B------:R1:W-:Y:S04]  /*2790*/  STS.U16 [R85+0x1e00], R20 ;  /* 0x001e001455007388 */ /* 0x0003e80000000400 */
[----:B------:R-:W-:Y:S01]  /*27a0*/  STS.U16 [R85+0x2200], R22 ;  /* 0x0022001655007388 */ /* 0x000fe20000000400 */
[----:B0-----:R-:W-:-:S03]  /*27b0*/  IMAD.MOV.U32 R18, RZ, RZ, 0x3f800000 ;  /* 0x3f800000ff127424 */ /* 0x001fc600078e00ff */
[----:B------:R0:W-:Y:S01]  /*27c0*/  STS.U16 [R85+0x2600], R24 ;  /* 0x0026001855007388 */ /* 0x0001e20000000400 */
[----:B-1----:R-:W-:-:S03]  /*27d0*/  IMAD.MOV.U32 R20, RZ, RZ, -0x800000 ;  /* 0xff800000ff147424 */ /* 0x002fc600078e00ff */
        /* <DEDUP_REMOVED lines=37> */
[----:B----4-:R-:W-:Y:S01]  /*2a30*/  STS.U16 [R85+0xfe00], R126 ;  /* 0x00fe007e55007388 */ /* 0x010fe20000000400 */
[----:B0-----:R-:W-:-:S03]  /*2a40*/  CS2R R60, SRZ ;  /* 0x00000000003c7805 */ /* 0x001fc6000001ff00 */
[----:B------:R0:W-:Y:S01]  /*2a50*/  STS.U16 [R85+0x7600], R64 ;  /* 0x0076004055007388 */ /* 0x0001e20000000400 */
[----:B-1----:R-:W-:-:S03]  /*2a60*/  CS2R R62, SRZ ;  /* 0x00000000003e7805 */ /* 0x002fc6000001ff00 */
        /* <DEDUP_REMOVED lines=33> */
[----:B------:R-:W-:Y:S01]  /*2c80*/  STS.U16 [R85+0xbe00], R119 ;  /* 0x00be007755007388 */ /* 0x000fe20000000400 */
[----:B-1----:R-:W-:-:S03]  /*2c90*/  CS2R R112, SRZ ;  /* 0x0000000000707805 */ /* 0x002fc6000001ff00 */
[----:B------:R0:W-:Y:S01]  /*2ca0*/  STS.U16 [R85+0xc200], R123 ;  /* 0x00c2007b55007388 */ /* 0x0001e20000000400 */
[----:B---3--:R-:W-:-:S03]  /*2cb0*/  CS2R R116, SRZ ;  /* 0x0000000000747805 */ /* 0x008fc6000001ff00 */
[----:B------:R1:W-:Y:S04]  /*2cc0*/  STS.U16 [R85+0xc600], R127 ;  /* 0x00c6007f55007388 */ /* 0x0003e80000000400 */
[----:B------:R3:W-:Y:S01]  /*2cd0*/  STS.U16 [R85+0xca00], R17 ;  /* 0x00ca001155007388 */ /* 0x0007e20000000400 */
[----:B0-----:R-:W-:-:S03]  /*2ce0*/  CS2R R122, SRZ ;  /* 0x00000000007a7805 */ /* 0x001fc6000001ff00 */
[----:B------:R0:W-:Y:S01]  /*2cf0*/  STS.U16 [R85+0xce00], R124 ;  /* 0x00ce007c55007388 */ /* 0x0001e20000000400 */
[----:B-1----:R-:W-:-:S03]  /*2d00*/  CS2R R126, SRZ ;  /* 0x00000000007e7805 */ /* 0x002fc6000001ff00 */
[----:B------:R1:W-:Y:S01]  /*2d10*/  STS.U16 [R85+0xd200], R128 ;  /* 0x00d2008055007388 */ /* 0x0003e20000000400 */
[----:B---3--:R-:W-:-:S03]  /*2d20*/  IMAD.MOV.U32 R17, RZ, RZ, 0x3f800000 ;  /* 0x3f800000ff117424 */ /* 0x008fc600078e00ff */
[----:B------:R3:W-:Y:S01]  /*2d30*/  STS.U16 [R85+0xd600], R114 ;  /* 0x00d6007255007388 */ /* 0x0007e20000000400 */
[----:B0-----:R-:W-:-:S03]  /*2d40*/  CS2R R124, SRZ ;  /* 0x00000000007c7805 */ /* 0x001fc6000001ff00 */
[----:B------:R0:W-:Y:S01]  /*2d50*/  STS.U16 [R85+0xda00], R118 ;  /* 0x00da007655007388 */ /* 0x0001e20000000400 */
[----:B-1----:R-:W-:-:S03]  /*2d60*/  CS2R R128, SRZ ;  /* 0x0000000000807805 */ /* 0x002fc6000001ff00 */
[----:B------:R1:W-:Y:S01]  /*2d70*/  STS.U16 [R85+0xde00], R88 ;  /* 0x00de005855007388 */ /* 0x0003e20000000400 */
[----:B---3--:R-:W-:-:S03]  /*2d80*/  CS2R R114, SRZ ;  /* 0x0000000000727805 */ /* 0x008fc6000001ff00 */
[----:B------:R-:W-:Y:S01]  /*2d90*/  STS.U16 [R85+0xe200], R84 ;  /* 0x00e2005455007388 */ /* 0x000fe20000000400 */
[----:B0-----:R-:W-:-:S03]  /*2da0*/  CS2R R118, SRZ ;  /* 0x0000000000767805 */ /* 0x001fc6000001ff00 */
[----:B------:R0:W-:Y:S01]  /*2db0*/  STS.U16 [R85+0xe600], R90 ;  /* 0x00e6005a55007388 */ /* 0x0001e20000000400 */
[----:B-1----:R-:W-:-:S03]  /*2dc0*/  CS2R R88, SRZ ;  /* 0x0000000000587805 */ /* 0x002fc6000001ff00 */
[----:B--2---:R1:W-:Y:S04]  /*2dd0*/  STS.U16 [R85+0xea00], R92 ;  /* 0x00ea005c55007388 */ /* 0x0043e80000000400 */
[----:B------:R2:W-:Y:S01]  /*2de0*/  STS.U16 [R85+0xee00], R86 ;  /* 0x00ee005655007388 */ /* 0x0005e20000000400 */
[----:B0-----:R-:W-:-:S03]  /*2df0*/  CS2R R90, SRZ ;  /* 0x00000000005a7805 */ /* 0x001fc6000001ff00 */
[----:B------:R0:W-:Y:S01]  /*2e00*/  STS.U16 [R85+0xf200], R94 ;  /* 0x00f2005e55007388 */ /* 0x0001e20000000400 */
[----:B-1----:R-:W-:-:S03]  /*2e10*/  CS2R R92, SRZ ;  /* 0x00000000005c7805 */ /* 0x002fc6000001ff00 */
[----:B------:R1:W-:Y:S01]  /*2e20*/  STS.U16 [R85+0xf600], R96 ;  /* 0x00f6006055007388 */ /* 0x0003e20000000400 */
[----:B--2---:R-:W-:-:S03]  /*2e30*/  CS2R R86, SRZ ;  /* 0x0000000000567805 */ /* 0x004fc6000001ff00 */
[----:B------:R2:W-:Y:S01]  /*2e40*/  STS.U16 [R85+0xfa00], R104 ;  /* 0x00fa006855007388 */ /* 0x0005e20000000400 */
[----:B0-----:R-:W-:Y:S02]  /*2e50*/  CS2R R94, SRZ ;  /* 0x00000000005e7805 */ /* 0x001fe4000001ff00 */
[----:B-1----:R-:W-:Y:S02]  /*2e60*/  CS2R R96, SRZ ;  /* 0x0000000000607805 */ /* 0x002fe4000001ff00 */
[----:B--2---:R-:W-:Y:S02]  /*2e70*/  CS2R R84, SRZ ;  /* 0x0000000000547805 */ /* 0x004fe4000001ff00 */
[----:B------:R-:W-:Y:S01]  /*2e80*/  CS2R R104, SRZ ;  /* 0x0000000000687805 */ /* 0x000fe2000001ff00 */
[----:B------:R-:W-:Y:S06]  /*2e90*/  @!P0 BRA `(.L_x_0) ;  /* 0x0000004c00108947 */ /* 0x000fec0003800000 */
[----:B------:R-:W0:Y:S01]  /*2ea0*/  LDC.64 R8, c[0x0][0x260] ;  /* 0x00009800ff087b82 */ /* 0x000e220000000a00 */
[----:B------:R-:W-:Y:S01]  /*2eb0*/  SHF.R.U32.HI R7, RZ, 0x1, R2 ;  /* 0x00000001ff077819 */ /* 0x000fe20000011602 */
[----:B------:R-:W-:Y:S01]  /*2ec0*/  VIADD R10, R164, 0x10000 ;  /* 0x00010000a40a7836 */ /* 0x000fe20000000000 */
[----:B------:R-:W-:Y:S02]  /*2ed0*/  LOP3.LUT R2, R160, 0x3f, RZ, 0xc0, !PT ;  /* 0x0000003fa0027812 */ /* 0x000fe400078ec0ff */
[----:B------:R-:W-:Y:S02]  /*2ee0*/  CS2R R26, SRZ ;  /* 0x00000000001a7805 */ /* 0x000fe4000001ff00 */
[----:B------:R-:W-:Y:S02]  /*2ef0*/  LEA.HI R7, R4, R7, RZ, 0x1e ;  /* 0x0000000704077211 */ /* 0x000fe400078ff0ff */
[----:B------:R-:W-:Y:S02]  /*2f00*/  CS2R R28, SRZ ;  /* 0x00000000001c7805 */ /* 0x000fe4000001ff00 */
[----:B------:R-:W-:Y:S01]  /*2f10*/  SHF.R.S32.HI R4, RZ, 0x6, R160 ;  /* 0x00000006ff047819 */ /* 0x000fe200000114a0 */
[----:B------:R-:W-:Y:S01]  /*2f20*/  IMAD R5, R5, 0x10, R2 ;  /* 0x0000001005057824 */ /* 0x000fe200078e0202 */
[----:B------:R-:W-:Y:S01]  /*2f30*/  SHF.R.U32.HI R2, RZ, 0x4, R164 ;  /* 0x00000004ff027819 */ /* 0x000fe200000116a4 */
[----:B------:R-:W1:Y:S01]  /*2f40*/  LDC.64 R170, c[0x0][0x250] ;  /* 0x00009400ffaa7b82 */ /* 0x000e620000000a00 */
[----:B------:R-:W-:Y:S01]  /*2f50*/  SGXT R4, R4, 0x1 ;  /* 0x000000010404781a */ /* 0x000fe20000000200 */
[----:B------:R-:W-:Y:S01]  /*2f60*/  IMAD.IADD R0, R0, 0x1, R7 ;  /* 0x0000000100007824 */ /* 0x000fe200078e0207 */
[----:B------:R-:W-:Y:S01]  /*2f70*/  SGXT.U32 R2, R2, 0xe ;  /* 0x0000000e0202781a */ /* 0x000fe20000000000 */
[----:B------:R-:W-:Y:S01]  /*2f80*/  IMAD.SHL.U32 R5, R5, 0x2, RZ ;  /* 0x0000000205057824 */ /* 0x000fe200078e00ff */
[----:B------:R-:W-:-:S02]  /*2f90*/  LOP3.LUT R7, R4, 0x90, RZ, 0xc0, !PT ;  /* 0x0000009004077812 */ /* 0x000fc400078ec0ff */
[----:B------:R-:W-:Y:S02]  /*2fa0*/  CS2R R30, SRZ ;  /* 0x00000000001e7805 */ /* 0x000fe4000001ff00 */
[C---:B------:R-:W-:Y:S01]  /*2fb0*/  IADD3 R6, P0, R2.reuse, 0x80, RZ ;  /* 0x0000008002067810 */ /* 0x040fe20007f1e0ff */
[----:B------:R-:W2:Y:S01]  /*2fc0*/  LDC.64 R22, c[0x0][0x220] ;  /* 0x00008800ff167b82 */ /* 0x000ea20000000a00 */
[----:B------:R-:W-:Y:S01]  /*2fd0*/  R2UR UR56, R2 ;  /* 0x00000000023872ca */ /* 0x000fe200000e0000 */
[----:B------:R-:W-:Y:S01]  /*2fe0*/  IMAD.MOV.U32 R2, RZ, RZ, RZ ;  /* 0x000000ffff027224 */ /* 0x000fe200078e00ff */
[----:B------:R-:W-:Y:S02]  /*2ff0*/  R2UR UR4, R6 ;  /* 0x00000000060472ca */ /* 0x000fe400000e0000 */
[----:B------:R-:W-:Y:S02]  /*3000*/  CS2R R32, SRZ ;  /* 0x0000000000207805 */ /* 0x000fe4000001ff00 */
[----:B------:R-:W-:Y:S01]  /*3010*/  SHF.R.U32.HI R6, RZ, 0x4, R10 ;  /* 0x00000004ff067819 */ /* 0x000fe2000001160a */
[----:B0-----:R-:W-:Y:S01]  /*3020*/  IMAD.MOV.U32 R11, RZ, RZ, R8 ;  /* 0x000000ffff0b7224 */ /* 0x001fe200078e0008 */
[----:B------:R-:W-:Y:S01]  /*3030*/  LOP3.LUT R4, R160, 0xf, RZ, 0xc0, !PT ;  /* 0x0000000fa0047812 */ /* 0x000fe200078ec0ff */
[----:B------:R-:W0:Y:S01]  /*3040*/  LDC R8, c[0x0][0x258] ;  /* 0x00009600ff087b82 */ /* 0x000e220000000800 */
[----:B------:R-:W-:Y:S01]  /*3050*/  SGXT.U32 R10, R6, 0xe ;  /* 0x0000000e060a781a */ /* 0x000fe20000000000 */
[----:B------:R-:W-:Y:S01]  /*3060*/  STL [R1+0x118], R9 ;  /* 0x0001180901007387 */ /* 0x000fe20000100800 */
[----:B------:R-:W-:Y:S01]  /*3070*/  LOP3.LUT R12, R7, 0x17e, R12, 0x78, !PT ;  /* 0x0000017e070c7812 */ /* 0x000fe200078e780c */
[----:B------:R-:W-:Y:S01]  /*3080*/  IMAD.MOV.U32 R7, RZ, RZ, RZ ;  /* 0x000000ffff077224 */ /* 0x000fe200078e00ff */
[----:B------:R-:W-:Y:S01]  /*3090*/  IADD3.X R6, R2, 0x40000040, RZ, P0, !PT ;  /* 0x4000004002067810 */ /* 0x000fe200007fe4ff */
[----:B------:R3:W-:Y:S01]  /*30a0*/  STL [R1+0x48], R10 ;  /* 0x0000480a01007387 */ /* 0x0007e20000100800 */
[C---:B------:R-:W-:Y:S01]  /*30b0*/  IMAD R2, R161.reuse, R11, RZ ;  /* 0x0000000ba1027224 */ /* 0x040fe200078e02ff */
[----:B------:R-:W4:Y:S01]  /*30c0*/  LDC.64 R202, c[0x0][0x218] ;  /* 0x00008600ffca7b82 */ /* 0x000f220000000a00 */
[----:B------:R-:W-:Y:S01]  /*30d0*/  IMAD R4, R4, R9, RZ ;  /* 0x0000000904047224 */ /* 0x000fe200078e02ff */
[----:B------:R-:W-:Y:S01]  /*30e0*/  R2UR UR5, R6 ;  /* 0x00000000060572ca */ /* 0x000fe200000e0000 */
[----:B-1----:R-:W-:Y:S01]  /*30f0*/  IMAD R170, R161, R170, RZ ;  /* 0x000000aaa1aa7224 */ /* 0x002fe200078e02ff */
[----:B------:R-:W-:Y:S01]  /*3100*/  CS2R R34, SRZ ;  /* 0x0000000000227805 */ /* 0x000fe2000001ff00 */
[----:B------:R-:W-:Y:S01]  /*3110*/  IMAD.SHL.U32 R6, R4, 0x2, RZ ;  /* 0x0000000204067824 */ /* 0x000fe200078e00ff */
[----:B------:R-:W-:Y:S01]  /*3120*/  CS2R R36, SRZ ;  /* 0x0000000000247805 */ /* 0x000fe2000001ff00 */
[----:B------:R-:W-:Y:S01]  /*3130*/  IMAD.IADD R12, R164, 0x1, R12 ;  /* 0x00000001a40c7824 */ /* 0x000fe200078e020c */
[----:B------:R-:W1:Y:S01]  /*3140*/  LDC R25, c[0x0][0x268] ;  /* 0x00009a00ff197b82 */ /* 0x000e620000000800 */
[----:B---3--:R-:W-:Y:S01]  /*3150*/  IADD3 R10, P0, R10, 0x2, RZ ;  /* 0x000000020a0a7810 */ /* 0x008fe20007f1e0ff */
[C---:B------:R-:W-:Y:S01]  /*3160*/  IMAD R155, R171.reuse, 0x3, RZ ;  /* 0x00000003ab9b7824 */ /* 0x040fe200078e02ff */
[----:B------:R-:W-:Y:S01]  /*3170*/  CS2R R38, SRZ ;  /* 0x0000000000267805 */ /* 0x000fe2000001ff00 */
[----:B------:R-:W-:Y:S01]  /*3180*/  IMAD.SHL.U32 R153, R171, 0x4, RZ ;  /* 0x00000004ab997824 */ /* 0x000fe200078e00ff */
[----:B------:R-:W-:Y:S01]  /*3190*/  IADD3.X R9, R7, 0x40000000, RZ, P0, !PT ;  /* 0x4000000007097810 */ /* 0x000fe200007fe4ff */
[----:B------:R-:W-:Y:S01]  /*31a0*/  IMAD.SHL.U32 R7, R2, 0x2, RZ ;  /* 0x0000000202077824 */ /* 0x000fe200078e00ff */
[----:B------:R-:W-:Y:S01]  /*31b0*/  R2UR UR6, R10 ;  /* 0x000000000a0672ca */ /* 0x000fe200000e0000 */
[----:B------:R-:W-:Y:S01]  /*31c0*/  IMAD.HI R2, R2, 0x2, RZ ;  /* 0x0000000202027827 */ /* 0x000fe200078e02ff */
[----:B------:R-:W-:Y:S01]  /*31d0*/  R2UR UR7, R9 ;  /* 0x00000000090772ca */ /* 0x000fe200000e0000 */
[----:B------:R-:W-:Y:S01]  /*31e0*/  UIADD3.64 UR10, UR4, 0x100, URZ ;  /* 0x00000100040a7897 */ /* 0x000fe2000fffe03f */
[----:B--2---:R-:W-:Y:S01]  /*31f0*/  IADD3 R173, P2, P3, R6, R22, R7 ;  /* 0x0000001606ad7210 */ /* 0x004fe20007b5e007 */
[----:B------:R-:W-:Y:S01]  /*3200*/  IMAD.HI R6, R4, 0x2, RZ ;  /* 0x0000000204067827 */ /* 0x000fe200078e02ff */
[----:B------:R-:W-:Y:S01]  /*3210*/  SHF.R.U32.HI R7, RZ, 0x4, R160 ;  /* 0x00000004ff077819 */ /* 0x000fe200000116a0 */
[----:B------:R-:W-:Y:S01]  /*3220*/  UIADD3.64 UR10, UR4, 0x200, URZ ;  /* 0x00000200040a7897 */ /* 0x000fe2000fffe03f */
[----:B------:R-:W-:Y:S01]  /*3230*/  LEA.HI R9, R160, 0x1b0, RZ, 0x1c ;  /* 0x000001b0a0097811 */ /* 0x000fe200078fe0ff */
[----:B0-----:R-:W-:Y:S01]  /*3240*/  IMAD R3, R3, R8, RZ ;  /* 0x0000000803037224 */ /* 0x001fe200078e02ff */
[----:B----4-:R-:W-:Y:S01]  /*3250*/  LEA R202, P0, R170, R202, 0x1 ;  /* 0x000000caaaca7211 */ /* 0x010fe200078008ff */
[----:B------:R-:W-:Y:S01]  /*3260*/  IMAD R22, R171, 0x7, RZ ;  /* 0x00000007ab167824 */ /* 0x000fe200078e02ff */
[----:B------:R-:W-:Y:S01]  /*3270*/  IADD3.X R23, R6, R23, R2, P2, P3 ;  /* 0x0000001706177210 */ /* 0x000fe200017e6402 */
[----:B------:R-:W-:Y:S01]  /*3280*/  IMAD R4, R8, 0x100, R3 ;  /* 0x0000010008047824 */ /* 0x000fe200078e0203 */
[----:B------:R-:W-:Y:S01]  /*3290*/  SGXT.U32 R2, R7, 0x4 ;  /* 0x000000040702781a */ /* 0x000fe20000000000 */
[----:B------:R-:W-:Y:S01]  /*32a0*/  IMAD.SHL.U32 R152, R171, 0x8, RZ ;  /* 0x00000008ab987824 */ /* 0x000fe200078e00ff */
[----:B------:R-:W-:Y:S01]  /*32b0*/  LEA.HI.X.SX32 R170, R170, R203, 0x1, P0 ;  /* 0x000000cbaaaa7211 */ /* 0x000fe200000f0eff */
[-C--:B-1----:R-:W-:Y:S01]  /*32c0*/  IMAD R20, R9, R25.reuse, RZ ;  /* 0x0000001909147224 */ /* 0x082fe200078e02ff */
[-C--:B------:R-:W-:Y:S01]  /*32d0*/  LEA R204, P0, R3, R202.reuse, 0x1 ;  /* 0x000000ca03cc7211 */ /* 0x080fe200078008ff */
[-C--:B------:R-:W-:Y:S01]  /*32e0*/  IMAD R11, R2, R25.reuse, RZ ;  /* 0x00000019020b7224 */ /* 0x080fe200078e02ff */
[----:B------:R-:W-:Y:S01]  /*32f0*/  LEA R202, P1, R4, R202, 0x1 ;  /* 0x000000ca04ca7211 */ /* 0x000fe200078208ff */
[----:B------:R-:W-:Y:S01]  /*3300*/  IMAD R154, R171, 0x9, RZ ;  /* 0x00000009ab9a7824 */ /* 0x000fe200078e02ff */
[-C--:B------:R-:W-:Y:S01]  /*3310*/  LEA.HI.X.SX32 R205, R3, R170.reuse, 0x1, P0 ;  /* 0x000000aa03cd7211 */ /* 0x080fe200000f0eff */
[----:B------:R-:W-:Y:S01]  /*3320*/  IMAD R13, R25, 0x10, R11 ;  /* 0x00000010190d7824 */ /* 0x000fe200078e020b */
[C---:B------:R-:W-:Y:S01]  /*3330*/  LEA.HI R3, R160.reuse, 0x30, RZ, 0x1c ;  /* 0x00000030a0037811 */ /* 0x040fe200078fe0ff */
[C---:B------:R-:W-:Y:S01]  /*3340*/  IMAD R156, R171.reuse, 0xa, RZ ;  /* 0x0000000aab9c7824 */ /* 0x040fe200078e02ff */
[----:B------:R-:W-:Y:S01]  /*3350*/  LEA.HI R2, R160, 0xb0, RZ, 0x1c ;  /* 0x000000b0a0027811 */ /* 0x000fe200078fe0ff */
[----:B------:R-:W-:Y:S01]  /*3360*/  IMAD R157, R171, 0xb, RZ ;  /* 0x0000000bab9d7824 */ /* 0x000fe200078e02ff */
[----:B------:R-:W-:Y:S01]  /*3370*/  LEA.HI.X.SX32 R203, R4, R170, 0x1, P1 ;  /* 0x000000aa04cb7211 */ /* 0x000fe200008f0eff */
[-C--:B------:R-:W-:Y:S01]  /*3380*/  IMAD R14, R3, R25.reuse, RZ ;  /* 0x00000019030e7224 */ /* 0x080fe200078e02ff */
[C---:B------:R-:W-:Y:S01]  /*3390*/  LEA.HI R4, R160.reuse, 0x70, RZ, 0x1c ;  /* 0x00000070a0047811 */ /* 0x040fe200078fe0ff */
[C---:B------:R-:W-:Y:S01]  /*33a0*/  IMAD R3, R25.reuse, 0x10, R13 ;  /* 0x0000001019037824 */ /* 0x040fe200078e020d */
[----:B------:R-:W-:Y:S01]  /*33b0*/  LEA.HI R6, R160, 0xf0, RZ, 0x1c ;  /* 0x000000f0a0067811 */ /* 0x000fe200078fe0ff */
[-C--:B------:R-:W-:Y:S01]  /*33c0*/  IMAD R16, R2, R25.reuse, RZ ;  /* 0x0000001902107224 */ /* 0x080fe200078e02ff */
[C---:B------:R-:W-:Y:S01]  /*33d0*/  LEA.HI R7, R160.reuse, 0x130, RZ, 0x1c ;  /* 0x00000130a0077811 */ /* 0x040fe200078fe0ff */
[C---:B------:R-:W-:Y:S01]  /*33e0*/  IMAD R2, R25.reuse, 0x20, R3 ;  /* 0x0000002019027824 */ /* 0x040fe200078e0203 */
[----:B------:R-:W-:Y:S01]  /*33f0*/  LEA.HI R8, R160, 0x170, RZ, 0x1c ;  /* 0x00000170a0087811 */ /* 0x000fe200078fe0ff */
[----:B------:R-:W-:Y:S01]  /*3400*/  IMAD R15, R4, R25, RZ ;  /* 0x00000019040f7224 */ /* 0x000fe200078e02ff */
[----:B------:R-:W-:Y:S01]  /*3410*/  LEA.HI R10, R160, 0x1f0, RZ, 0x1c ;  /* 0x000001f0a00a7811 */ /* 0x000fe200078fe0ff */
[----:B------:R-:W-:Y:S01]  /*3420*/  IMAD R4, R25, 0x10, R2 ;  /* 0x0000001019047824 */ /* 0x000fe200078e0202 */
[----:B------:R-:W-:Y:S01]  /*3430*/  LEA R166, P1, R11, R173, 0x1 ;  /* 0x000000ad0ba67211 */ /* 0x000fe200078208ff */
[----:B------:R-:W-:Y:S01]  /*3440*/  IMAD R17, R6, R25, RZ ;  /* 0x0000001906117224 */ /* 0x000fe200078e02ff */
[----:B------:R-:W-:Y:S01]  /*3450*/  LEA R162, P6, R13, R173, 0x1 ;  /* 0x000000ad0da27211 */ /* 0x000fe200078c08ff */
[----:B------:R-:W-:Y:S01]  /*3460*/  IMAD R6, R25, 0x10, R4 ;  /* 0x0000001019067824 */ /* 0x000fe200078e0204 */
[----:B------:R-:W-:Y:S01]  /*3470*/  LEA.HI.X.SX32 R167, R11, R23, 0x1, P1 ;  /* 0x000000170ba77211 */ /* 0x000fe200008f0eff */
[----:B------:R-:W-:Y:S01]  /*3480*/  IMAD R18, R7, R25, RZ ;  /* 0x0000001907127224 */ /* 0x000fe200078e02ff */
[----:B------:R-:W-:Y:S01]  /*3490*/  LEA.HI.X.SX32 R163, R13, R23, 0x1, P6 ;  /* 0x000000170da37211 */ /* 0x000fe200030f0eff */
[C---:B------:R-:W-:Y:S01]  /*34a0*/  IMAD R7, R25.reuse, 0x20, R6 ;  /* 0x0000002019077824 */ /* 0x040fe200078e0206 */
[----:B------:R-:W-:Y:S01]  /*34b0*/  LEA R160, P5, R14, R173, 0x1 ;  /* 0x000000ad0ea07211 */ /* 0x000fe200078a08ff */
[----:B------:R-:W-:Y:S01]  /*34c0*/  IMAD R19, R8, R25, RZ ;  /* 0x0000001908137224 */ /* 0x000fe200078e02ff */
[----:B------:R0:W-:Y:S01]  /*34d0*/  STL.64 [R1+0x28], R166 ;  /* 0x000028a601007387 */ /* 0x0001e20000100a00 */
[----:B------:R-:W-:Y:S01]  /*34e0*/  IMAD R8, R25, 0x10, R7 ;  /* 0x0000001019087824 */ /* 0x000fe200078e0207 */
[----:B------:R-:W-:Y:S01]  /*34f0*/  LEA R246, P0, R15, R173, 0x1 ;  /* 0x000000ad0ff67211 */ /* 0x000fe200078008ff */
[----:B------:R-:W-:Y:S01]  /*3500*/  IMAD R21, R10, R25, RZ ;  /* 0x000000190a157224 */ /* 0x000fe200078e02ff */
[----:B------:R-:W-:Y:S01]  /*3510*/  LEA R198, P1, R19, R173, 0x1 ;  /* 0x000000ad13c67211 */ /* 0x000fe200078208ff */
[----:B------:R-:W-:Y:S01]  /*3520*/  IMAD R9, R25, 0x10, R8 ;  /* 0x0000001019097824 */ /* 0x000fe200078e0208 */
[----:B------:R1:W-:Y:S01]  /*3530*/  STL.64 [R1+0x20], R162 ;  /* 0x000020a201007387 */ /* 0x0003e20000100a00 */
[-C--:B------:R-:W-:Y:S01]  /*3540*/  LEA.HI.X.SX32 R161, R14, R23.reuse, 0x1, P5 ;  /* 0x000000170ea17211 */ /* 0x080fe200028f0eff */
[----:B------:R-:W-:Y:S01]  /*3550*/  IMAD R158, R171, 0xc, RZ ;  /* 0x0000000cab9e7824 */ /* 0x000fe200078e02ff */
[----:B------:R-:W-:Y:S01]  /*3560*/  LEA.HI.X.SX32 R199, R19, R23, 0x1, P1 ;  /* 0x0000001713c77211 */ /* 0x000fe200008f0eff */
[----:B------:R-:W-:Y:S01]  /*3570*/  IMAD R10, R25, 0x20, R9 ;  /* 0x00000020190a7824 */ /* 0x000fe200078e0209 */
[C---:B------:R-:W-:Y:S01]  /*3580*/  LEA R200, P2, R18.reuse, R173, 0x1 ;  /* 0x000000ad12c87211 */ /* 0x040fe200078408ff */
[----:B------:R2:W-:Y:S01]  /*3590*/  STL.64 [R1+0x10], R160 ;  /* 0x000010a001007387 */ /* 0x0005e20000100a00 */
[----:B------:R-:W-:Y:S01]  /*35a0*/  LEA.HI.X.SX32 R247, R15, R23, 0x1, P0 ;  /* 0x000000170ff77211 */ /* 0x000fe200000f0eff */
[----:B------:R-:W-:Y:S01]  /*35b0*/  IMAD R11, R25, 0x10, R10 ;  /* 0x00000010190b7824 */ /* 0x000fe200078e020a */
[----:B0-----:R-:W-:Y:S01]  /*35c0*/  LEA R166, P0, R3, R173, 0x1 ;  /* 0x000000ad03a67211 */ /* 0x001fe200078008ff */
[----:B------:R-:W-:Y:S01]  /*35d0*/  IMAD R19, R171, 0x6, RZ ;  /* 0x00000006ab137824 */ /* 0x000fe200078e02ff */
[----:B------:R-:W-:Y:S01]  /*35e0*/  LEA.HI.X.SX32 R201, R18, R23, 0x1, P2 ;  /* 0x0000001712c97211 */ /* 0x000fe200010f0eff */
[----:B------:R-:W-:Y:S01]  /*35f0*/  IMAD R13, R25, 0x10, R11 ;  /* 0x00000010190d7824 */ /* 0x000fe200078e020b */
[C---:B-1----:R-:W-:Y:S01]  /*3600*/  LEA R162, P1, R2.reuse, R173, 0x1 ;  /* 0x000000ad02a27211 */ /* 0x042fe200078208ff */
[----:B------:R-:W-:Y:S01]  /*3610*/  IMAD R159, R171, 0xd, RZ ;  /* 0x0000000dab9f7824 */ /* 0x000fe200078e02ff */
[-C--:B------:R-:W-:Y:S01]  /*3620*/  LEA.HI.X.SX32 R167, R3, R23.reuse, 0x1, P0 ;  /* 0x0000001703a77211 */ /* 0x080fe200000f0eff */
[C---:B------:R-:W-:Y:S01]  /*3630*/  IMAD R14, R25.reuse, 0x20, R13 ;  /* 0x00000020190e7824 */ /* 0x040fe200078e020d */
[----:B------:R-:W-:Y:S01]  /*3640*/  LEA.HI.X.SX32 R163, R2, R23, 0x1, P1 ;  /* 0x0000001702a37211 */ /* 0x000fe200008f0eff */
[----:B------:R-:W-:Y:S01]  /*3650*/  UIADD3.64 UR58, UR6, 0x3e, URZ ;  /* 0x0000003e063a7897 */ /* 0x000fe2000fffe03f */
[-C--:B--2---:R-:W-:Y:S01]  /*3660*/  LEA R160, P2, R4, R173.reuse, 0x1 ;  /* 0x000000ad04a07211 */ /* 0x084fe200078408ff */
[C---:B------:R-:W-:Y:S01]  /*3670*/  IMAD R2, R25.reuse, 0x10, R14 ;  /* 0x0000001019027824 */ /* 0x040fe200078e020e */
[----:B------:R-:W-:Y:S01]  /*3680*/  LEA R250, P0, R6, R173, 0x1 ;  /* 0x000000ad06fa7211 */ /* 0x000fe200078008ff */
[----:B------:R-:W-:Y:S01]  /*3690*/  STL.64 [R1+0x18], R166 ;  /* 0x000018a601007387 */ /* 0x000fe20000100a00 */
[----:B------:R-:W-:Y:S01]  /*36a0*/  LEA.HI.X.SX32 R161, R4, R23, 0x1, P2 ;  /* 0x0000001704a17211 */ /* 0x000fe200010f0eff */
[----:B------:R-:W-:Y:S01]  /*36b0*/  IMAD R3, R25, 0x10, R2 ;  /* 0x0000001019037824 */ /* 0x000fe200078e0202 */
[-C--:B------:R-:W-:Y:S01]  /*36c0*/  LEA R240, P2, R8, R173.reuse, 0x1 ;  /* 0x000000ad08f07211 */ /* 0x080fe200078408ff */
[----:B------:R0:W-:Y:S01]  /*36d0*/  STL.64 [R1+0x8], R162 ;  /* 0x000008a201007387 */ /* 0x0001e20000100a00 */
[----:B------:R-:W-:Y:S01]  /*36e0*/  LEA R242, P1, R7, R173, 0x1 ;  /* 0x000000ad07f27211 */ /* 0x000fe200078208ff */
[C---:B------:R-:W-:Y:S01]  /*36f0*/  IMAD R4, R25.reuse, 0x20, R3 ;  /* 0x0000002019047824 */ /* 0x040fe200078e0203 */
[-C--:B------:R-:W-:Y:S01]  /*3700*/  LEA.HI.X.SX32 R251, R6, R23.reuse, 0x1, P0 ;  /* 0x0000001706fb7211 */ /* 0x080fe200000f0eff */
[----:B------:R1:W-:Y:S01]  /*3710*/  STL.64 [R1], R160 ;  /* 0x000000a001007387 */ /* 0x0003e20000100a00 */
[----:B------:R-:W-:Y:S01]  /*3720*/  LEA.HI.X.SX32 R241, R8, R23, 0x1, P2 ;  /* 0x0000001708f17211 */ /* 0x000fe200010f0eff */
[----:B------:R-:W-:Y:S01]  /*3730*/  IMAD R6, R25, 0x10, R4 ;  /* 0x0000001019067824 */ /* 0x000fe200078e0204 */
[-C--:B------:R-:W-:Y:S01]  /*3740*/  LEA R238, P0, R9, R173.reuse, 0x1 ;  /* 0x000000ad09ee7211 */ /* 0x080fe200078008ff */
[----:B------:R-:W-:Y:S01]  /*3750*/  UIADD3.64 UR58, UR6, 0x40, URZ ;  /* 0x00000040063a7897 */ /* 0x000fe2000fffe03f */
[----:B------:R-:W-:Y:S01]  /*3760*/  LEA R230, P2, R11, R173, 0x1 ;  /* 0x000000ad0be67211 */ /* 0x000fe200078408ff */
[----:B------:R-:W-:Y:S01]  /*3770*/  UIADD3.64 UR58, UR6, 0x42, URZ ;  /* 0x00000042063a7897 */ /* 0x000fe2000fffe03f */
[-C--:B------:R-:W-:Y:S01]  /*3780*/  LEA.HI.X.SX32 R243, R7, R23.reuse, 0x1, P1 ;  /* 0x0000001707f37211 */ /* 0x080fe200008f0eff */
[----:B------:R-:W-:Y:S01]  /*3790*/  IMAD R7, R25, 0x10, R6 ;  /* 0x0000001019077824 */ /* 0x000fe200078e0206 */
[----:B------:R-:W-:Y:S01]  /*37a0*/  LEA.HI.X.SX32 R239, R9, R23, 0x1, P0 ;  /* 0x0000001709ef7211 */ /* 0x000fe200000f0eff */
[----:B0-----:R-:W-:Y:S01]  /*37b0*/  IMAD.SHL.U32 R162, R171, 0x2, RZ ;  /* 0x00000002aba27824 */ /* 0x001fe200078e00ff */
[----:B------:R-:W-:Y:S01]  /*37c0*/  LEA R234, P1, R10, R173, 0x1 ;  /* 0x000000ad0aea7211 */ /* 0x000fe200078208ff */
[----:B------:R-:W-:Y:S01]  /*37d0*/  IMAD R8, R25, 0x20, R7 ;  /* 0x0000002019087824 */ /* 0x000fe200078e0207 */
[----:B------:R-:W-:Y:S01]  /*37e0*/  LEA.HI.X.SX32 R231, R11, R23, 0x1, P2 ;  /* 0x000000170be77211 */ /* 0x000fe200010f0eff */
[----:B-1----:R-:W-:Y:S01]  /*37f0*/  IMAD R160, R171, 0xe, RZ ;  /* 0x0000000eaba07824 */ /* 0x002fe200078e02ff */
[-C--:B------:R-:W-:Y:S01]  /*3800*/  LEA R226, P0, R13, R173.reuse, 0x1 ;  /* 0x000000ad0de27211 */ /* 0x080fe200078008ff */
[----:B------:R-:W-:Y:S01]  /*3810*/  IMAD R161, R171, 0xf, RZ ;  /* 0x0000000faba17824 */ /* 0x000fe200078e02ff */
[----:B------:R-:W-:Y:S01]  /*3820*/  LEA R192, P2, R2, R173, 0x1 ;  /* 0x000000ad02c07211 */ /* 0x000fe200078408ff */
[----:B------:R-:W-:Y:S01]  /*3830*/  UIADD3.64 UR58, UR6, 0x44, URZ ;  /* 0x00000044063a7897 */ /* 0x000fe2000fffe03f */
[-C--:B------:R-:W-:Y:S01]  /*3840*/  LEA.HI.X.SX32 R235, R10, R23.reuse, 0x1, P1 ;  /* 0x000000170aeb7211 */ /* 0x080fe200008f0eff */
[----:B------:R-:W-:Y:S01]  /*3850*/  UIADD3.64 UR58, UR6, 0xbe, URZ ;  /* 0x000000be063a7897 */ /* 0x000fe2000fffe03f */
[----:B------:R-:W-:Y:S01]  /*3860*/  LEA.HI.X.SX32 R227, R13, R23, 0x1, P0 ;  /* 0x000000170de37211 */ /* 0x000fe200000f0eff */
[----:B------:R-:W-:Y:S01]  /*3870*/  IMAD.IADD R13, R164, 0x1, R5 ;  /* 0x00000001a40d7824 */ /* 0x000fe200078e0205 */
[----:B------:R-:W-:Y:S01]  /*3880*/  LEA R218, P1, R14, R173, 0x1 ;  /* 0x000000ad0eda7211 */ /* 0x000fe200078208ff */
[----:B------:R-:W-:Y:S01]  /*3890*/  UIADD3.64 UR58, UR6, 0xc0, URZ ;  /* 0x000000c0063a7897 */ /* 0x000fe2000fffe03f */
[----:B------:R-:W-:Y:S01]  /*38a0*/  LEA.HI.X.SX32 R193, R2, R23, 0x1, P2 ;  /* 0x0000001702c17211 */ /* 0x000fe200010f0eff */
[----:B------:R-:W-:Y:S01]  /*38b0*/  IMAD R2, R25, 0x10, R8 ;  /* 0x0000001019027824 */ /* 0x000fe200078e0208 */
[----:B------:R-:W-:Y:S01]  /*38c0*/  LEA R190, P0, R3, R173, 0x1 ;  /* 0x000000ad03be7211 */ /* 0x000fe200078008ff */
[----:B------:R-:W-:Y:S01]  /*38d0*/  UIADD3.64 UR58, UR6, 0xc2, URZ ;  /* 0x000000c2063a7897 */ /* 0x000fe2000fffe03f */
[-C--:B------:R-:W-:Y:S01]  /*38e0*/  LEA.HI.X.SX32 R219, R14, R23.reuse, 0x1, P1 ;  /* 0x000000170edb7211 */ /* 0x080fe200008f0eff */
[----:B------:R-:W-:Y:S01]  /*38f0*/  IMAD R9, R25, 0x10, R2 ;  /* 0x0000001019097824 */ /* 0x000fe200078e0202 */
[----:B------:R-:W-:Y:S01]  /*3900*/  LEA.HI.X.SX32 R191, R3, R23, 0x1, P0 ;  /* 0x0000001703bf7211 */ /* 0x000fe200000f0eff */
[----:B------:R-:W-:Y:S01]  /*3910*/  UIADD3.64 UR58, UR6, 0xc4, URZ ;  /* 0x000000c4063a7897 */ /* 0x000fe2000fffe03f */
[CC--:B------:R-:W-:Y:S01]  /*3920*/  LEA R188, P1, R4.reuse, R173.reuse, 0x1 ;  /* 0x000000ad04bc7211 */ /* 0x0c0fe200078208ff */
[----:B------:R-:W-:Y:S01]  /*3930*/  IMAD R3, R25, 0x20, R9 ;  /* 0x0000002019037824 */ /* 0x000fe200078e0209 */
[----:B------:R-:W-:Y:S01]  /*3940*/  LEA R184, P0, R7, R173, 0x1 ;  /* 0x000000ad07b87211 */ /* 0x000fe200078008ff */
[----:B------:R-:W-:Y:S01]  /*3950*/  UIADD3.64 UR58, UR6, 0x13e, URZ ;  /* 0x0000013e063a7897 */ /* 0x000fe2000fffe03f */
[-C--:B------:R-:W-:Y:S01]  /*3960*/  LEA.HI.X.SX32 R189, R4, R23.reuse, 0x1, P1 ;  /* 0x0000001704bd7211 */ /* 0x080fe200008f0eff */
[----:B------:R-:W-:Y:S01]  /*3970*/  IMAD R4, R25, 0x10, R3 ;  /* 0x0000001019047824 */ /* 0x000fe200078e0203 */
[----:B------:R-:W-:Y:S01]  /*3980*/  LEA.HI.X.SX32 R185, R7, R23, 0x1, P0 ;  /* 0x0000001707b97211 */ /* 0x000fe200000f0eff */
[----:B------:R-:W-:Y:S01]  /*3990*/  UIADD3.64 UR58, UR6, 0x140, URZ ;  /* 0x00000140063a7897 */ /* 0x000fe2000fffe03f */
[-C--:B------:R-:W-:Y:S01]  /*39a0*/  LEA R196, P6, R20, R173.reuse, 0x1 ;  /* 0x000000ad14c47211 */ /* 0x080fe200078c08ff */
[----:B------:R-:W-:Y:S01]  /*39b0*/  UIADD3.64 UR58, UR6, 0x142, URZ ;  /* 0x00000142063a7897 */ /* 0x000fe2000fffe03f */
[-C--:B------:R-:W-:Y:S01]  /*39c0*/  LEA R182, P1, R8, R173.reuse, 0x1 ;  /* 0x000000ad08b67211 */ /* 0x080fe200078208ff */
[----:B------:R-:W-:Y:S01]  /*39d0*/  UIADD3.64 UR58, UR6, 0x144, URZ ;  /* 0x00000144063a7897 */ /* 0x000fe2000fffe03f */
[C---:B------:R-:W-:Y:S01]  /*39e0*/  LEA R178, P0, R9.reuse, R173, 0x1 ;  /* 0x000000ad09b27211 */ /* 0x040fe200078008ff */
[----:B------:R-:W-:Y:S01]  /*39f0*/  UIADD3.64 UR58, UR6, 0x1be, URZ ;  /* 0x000001be063a7897 */ /* 0x000fe2000fffe03f */
[-C--:B------:R-:W-:Y:S01]  /*3a00*/  LEA.HI.X.SX32 R197, R20, R23.reuse, 0x1, P6 ;  /* 0x0000001714c57211 */ /* 0x080fe200030f0eff */
[----:B------:R-:W-:Y:S01]  /*3a10*/  UIADD3.64 UR58, UR6, 0x1c0, URZ ;  /* 0x000001c0063a7897 */ /* 0x000fe2000fffe03f */
[-C--:B------:R-:W-:Y:S01]  /*3a20*/  LEA.HI.X.SX32 R183, R8, R23.reuse, 0x1, P1 ;  /* 0x0000001708b77211 */ /* 0x080fe200008f0eff */
[----:B------:R-:W-:Y:S01]  /*3a30*/  UIADD3.64 UR58, UR6, 0x1c2, URZ ;  /* 0x000001c2063a7897 */ /* 0x000fe2000fffe03f */
[----:B------:R-:W-:Y:S01]  /*3a40*/  LEA.HI.X.SX32 R179, R9, R23, 0x1, P0 ;  /* 0x0000001709b37211 */ /* 0x000fe200000f0eff */
[----:B------:R-:W-:Y:S01]  /*3a50*/  UIADD3.64 UR58, UR6, 0x1c4, URZ ;  /* 0x000001c4063a7897 */ /* 0x000fe2000fffe03f */
[-C--:B------:R-:W-:Y:S01]  /*3a60*/  LEA R186, P2, R6, R173.reuse, 0x1 ;  /* 0x000000ad06ba7211 */ /* 0x080fe200078408ff */
[----:B------:R-:W-:Y:S01]  /*3a70*/  UIADD3.64 UR58, UR6, 0x23e, URZ ;  /* 0x0000023e063a7897 */ /* 0x000fe2000fffe03f */
[C---:B------:R-:W-:Y:S01]  /*3a80*/  LOP3.LUT R11, R5.reuse, 0x10, RZ, 0x3c, !PT ;  /* 0x00000010050b7812 */ /* 0x040fe200078e3cff */
[----:B------:R-:W-:Y:S01]  /*3a90*/  UIADD3.64 UR58, UR6, 0x240, URZ ;  /* 0x00000240063a7897 */ /* 0x000fe2000fffe03f */
[C---:B------:R-:W-:Y:S01]  /*3aa0*/  LOP3.LUT R10, R5.reuse, 0x20, RZ, 0x3c, !PT ;  /* 0x00000020050a7812 */ /* 0x040fe200078e3cff */
[----:B------:R-:W-:Y:S01]  /*3ab0*/  UIADD3.64 UR58, UR6, 0x242, URZ ;  /* 0x00000242063a7897 */ /* 0x000fe2000fffe03f */
[C---:B------:R-:W-:Y:S01]  /*3ac0*/  LOP3.LUT R9, R5.reuse, 0x30, RZ, 0x3c, !PT ;  /* 0x0000003005097812 */ /* 0x040fe200078e3cff */
[C---:B------:R-:W-:Y:S01]  /*3ad0*/  IMAD.IADD R11, R164.reuse, 0x1, R11 ;  /* 0x00000001a40b7824 */ /* 0x040fe200078e020b */
[C---:B------:R-:W-:Y:S01]  /*3ae0*/  LOP3.LUT R8, R5.reuse, 0x40, RZ, 0x3c, !PT ;  /* 0x0000004005087812 */ /* 0x040fe200078e3cff */
[C---:B------:R-:W-:Y:S01]  /*3af0*/  IMAD.IADD R10, R164.reuse, 0x1, R10 ;  /* 0x00000001a40a7824 */ /* 0x040fe200078e020a */
[C---:B------:R-:W-:Y:S01]  /*3b00*/  LOP3.LUT R20, R5.reuse, 0x50, RZ, 0x3c, !PT ;  /* 0x0000005005147812 */ /* 0x040fe200078e3cff */
[C---:B------:R-:W-:Y:S01]  /*3b10*/  IMAD.IADD R9, R164.reuse, 0x1, R9 ;  /* 0x00000001a4097824 */ /* 0x040fe200078e0209 */
[C---:B------:R-:W-:Y:S01]  /*3b20*/  LOP3.LUT R163, R5.reuse, 0x60, RZ, 0x3c, !PT ;  /* 0x0000006005a37812 */ /* 0x040fe200078e3cff */
[C---:B------:R-:W-:Y:S01]  /*3b30*/  IMAD.IADD R8, R164.reuse, 0x1, R8 ;  /* 0x00000001a4087824 */ /* 0x040fe200078e0208 */
[----:B------:R-:W-:Y:S01]  /*3b40*/  LOP3.LUT R5, R5, 0x70, RZ, 0x3c, !PT ;  /* 0x0000007005057812 */ /* 0x000fe200078e3cff */
[----:B------:R-:W-:Y:S01]  /*3b50*/  IMAD.IADD R7, R164, 0x1, R20 ;  /* 0x00000001a4077824 */ /* 0x000fe200078e0214 */
[C---:B------:R-:W-:Y:S01]  /*3b60*/  LEA R194, P5, R21.reuse, R173, 0x1 ;  /* 0x000000ad15c27211 */ /* 0x040fe200078a08ff */
[----:B------:R-:W-:Y:S01]  /*3b70*/  UIADD3.64 UR10, UR4, 0x400, URZ ;  /* 0x00000400040a7897 */ /* 0x000fe2000fffe03f */
[----:B------:R-:W-:Y:S01]  /*3b80*/  LEA.HI.X.SX32 R187, R6, R23, 0x1, P2 ;  /* 0x0000001706bb7211 */ /* 0x000fe200010f0eff */
[----:B------:R-:W-:Y:S01]  /*3b90*/  VIADD R6, R0, 0x8 ;  /* 0x0000000800067836 */ /* 0x000fe20000000000 */
[----:B------:R-:W-:Y:S01]  /*3ba0*/  LEA R180, P2, R2, R173, 0x1 ;  /* 0x000000ad02b47211 */ /* 0x000fe200078408ff */
[C---:B------:R-:W-:Y:S01]  /*3bb0*/  IMAD.IADD R6, R164.reuse, 0x1, R163 ;  /* 0x00000001a4067824 */ /* 0x040fe200078e02a3 */
[-C--:B------:R-:W-:Y:S01]  /*3bc0*/  LEA.HI.X.SX32 R195, R21, R23.reuse, 0x1, P5 ;  /* 0x0000001715c37211 */ /* 0x080fe200028f0eff */
[----:B------:R-:W-:Y:S01]  /*3bd0*/  IMAD.IADD R5, R164, 0x1, R5 ;  /* 0x00000001a4057824 */ /* 0x000fe200078e0205 */
[----:B------:R-:W-:Y:S01]  /*3be0*/  LEA.HI.X.SX32 R181, R2, R23, 0x1, P2 ;  /* 0x0000001702b57211 */ /* 0x000fe200010f0eff */
[----:B------:R-:W-:Y:S01]  /*3bf0*/  IMAD.WIDE R164, R162, 0x2, R204 ;  /* 0x00000002a2a47825 */ /* 0x000fe200078e02cc */
[CC--:B------:R-:W-:Y:S01]  /*3c00*/  LEA R222, P3, R17.reuse, R173.reuse, 0x1 ;  /* 0x000000ad11de7211 */ /* 0x0c0fe200078608ff */
[----:B------:R-:W-:Y:S01]  /*3c10*/  UIADD3.64 UR58, UR6, 0x244, URZ ;  /* 0x00000244063a7897 */ /* 0x000fe2000fffe03f */
[----:B------:R-:W-:Y:S01]  /*3c20*/  LEA R236, P4, R16, R173, 0x1 ;  /* 0x000000ad10ec7211 */ /* 0x000fe200078808ff */
[----:B------:R-:W-:Y:S01]  /*3c30*/  IMAD.WIDE R20, R162, 0x2, R202 ;  /* 0x00000002a2147825 */ /* 0x000fe200078e02ca */
[----:B------:R-:W-:Y:S01]  /*3c40*/  STL.64 [R1+0x110], R164 ;  /* 0x000110a401007387 */ /* 0x000fe20000100a00 */
[----:B------:R-:W-:Y:S01]  /*3c50*/  LEA.HI.X.SX32 R223, R17, R23, 0x1, P3 ;  /* 0x0000001711df7211 */ /* 0x000fe200018f0eff */
[----:B------:R-:W-:Y:S01]  /*3c60*/  UIADD3.64 UR10, UR4, 0x500, URZ ;  /* 0x00000500040a7897 */ /* 0x000fe2000fffe03f */
[----:B------:R-:W-:Y:S01]  /*3c70*/  IMAD R2, R25, 0x10, R4 ;  /* 0x0000001019027824 */ /* 0x000fe200078e0204 */
[----:B------:R0:W-:Y:S01]  /*3c80*/  STL.64 [R1+0x108], R20 ;  /* 0x0001081401007387 */ /* 0x0001e20000100a00 */
[----:B------:R-:W-:Y:S01]  /*3c90*/  IMAD.WIDE R162, R155, 0x2, R204 ;  /* 0x000000029ba27825 */ /* 0x000fe200078e02cc */
[CC--:B------:R-:W-:Y:S01]  /*3ca0*/  LEA R176, P1, R3.reuse, R173.reuse, 0x1 ;  /* 0x000000ad03b07211 */ /* 0x0c0fe200078208ff */
[----:B------:R-:W-:Y:S01]  /*3cb0*/  UIADD3.64 UR58, UR6, 0x2be, URZ ;  /* 0x000002be063a7897 */ /* 0x000fe2000fffe03f */
[-C--:B------:R-:W-:Y:S01]  /*3cc0*/  LEA R174, P2, R4, R173.reuse, 0x1 ;  /* 0x000000ad04ae7211 */ /* 0x080fe200078408ff */
[----:B------:R-:W-:Y:S01]  /*3cd0*/  UIADD3.64 UR10, UR4, 0x600, URZ ;  /* 0x00000600040a7897 */ /* 0x000fe2000fffe03f */
[----:B------:R-:W-:Y:S01]  /*3ce0*/  LEA R172, P3, R2, R173, 0x1 ;  /* 0x000000ad02ac7211 */ /* 0x000fe200078608ff */
[----:B------:R1:W-:Y:S01]  /*3cf0*/  STL.64 [R1+0x100], R162 ;  /* 0x000100a201007387 */ /* 0x0003e20000100a00 */
[-C--:B------:R-:W-:Y:S01]  /*3d00*/  LEA.HI.X.SX32 R237, R16, R23.reuse, 0x1, P4 ;  /* 0x0000001710ed7211 */ /* 0x080fe200020f0eff */
[----:B------:R-:W-:Y:S01]  /*3d10*/  UIADD3.64 UR58, UR6, 0x2c0, URZ ;  /* 0x000002c0063a7897 */ /* 0x000fe2000fffe03f */
[-C--:B------:R-:W-:Y:S01]  /*3d20*/  LEA.HI.X.SX32 R177, R3, R23.reuse, 0x1, P1 ;  /* 0x0000001703b17211 */ /* 0x080fe200008f0eff */
[----:B------:R-:W-:Y:S01]  /*3d30*/  UIADD3.64 UR8, UR4, 0x80, URZ ;  /* 0x0000008004087897 */ /* 0x000fe2000fffe03f */
[----:B0-----:R-:W-:Y:S01]  /*3d40*/  IMAD.WIDE R20, R155, 0x2, R202 ;  /* 0x000000029b147825 */ /* 0x001fe200078e02ca */
[-C--:B------:R-:W-:Y:S01]  /*3d50*/  LEA.HI.X.SX32 R175, R4, R23.reuse, 0x1, P2 ;  /* 0x0000001704af7211 */ /* 0x080fe200010f0eff */
[----:B------:R-:W-:Y:S01]  /*3d60*/  UIADD3.64 UR10, UR4, 0x700, URZ ;  /* 0x00000700040a7897 */ /* 0x000fe2000fffe03f */
[----:B------:R-:W-:Y:S01]  /*3d70*/  LEA.HI.X.SX32 R173, R2, R23, 0x1, P3 ;  /* 0x0000001702ad7211 */ /* 0x000fe200018f0eff */
[----:B------:R-:W-:Y:S01]  /*3d80*/  IMAD R23, R171, 0x5, RZ ;  /* 0x00000005ab177824 */ /* 0x000fe200078e02ff */
[----:B------:R0:W-:Y:S01]  /*3d90*/  STL.64 [R1+0xf8], R20 ;  /* 0x0000f81401007387 */ /* 0x0001e20000100a00 */
[----:B------:R-:W-:Y:S01]  /*3da0*/  UIADD3.64 UR58, UR6, 0x2c2, URZ ;  /* 0x000002c2063a7897 */ /* 0x000fe2000fffe03f */
[C---:B-1----:R-:W-:Y:S01]  /*3db0*/  IMAD.WIDE R162, R153.reuse, 0x2, R204 ;  /* 0x0000000299a27825 */ /* 0x042fe200078e02cc */
[----:B------:R-:W-:Y:S01]  /*3dc0*/  UIADD3.64 UR8, UR4, 0x180, URZ ;  /* 0x0000018004087897 */ /* 0x000fe2000fffe03f */
[----:B------:R-:W-:Y:S01]  /*3dd0*/  CS2R R14, SRZ ;  /* 0x00000000000e7805 */ /* 0x000fe2000001ff00 */
[----:B------:R-:W-:Y:S01]  /*3de0*/  UIADD3.64 UR10, UR4, 0x800, URZ ;  /* 0x00000800040a7897 */ /* 0x000fe2000fffe03f */
[----:B------:R-:W-:Y:S01]  /*3df0*/  IMAD.MOV.U32 R18, RZ, RZ, 0x3f800000 ;  /* 0x3f800000ff127424 */ /* 0x000fe200078e00ff */
[----:B------:R1:W-:Y:S01]  /*3e00*/  STL.64 [R1+0xf0], R162 ;  /* 0x0000f0a201007387 */ /* 0x0003e20000100a00 */
[----:B------:R-:W-:Y:S01]  /*3e10*/  UIADD3.64 UR58, UR6, 0x2c4, URZ ;  /* 0x000002c4063a7897 */ /* 0x000fe2000fffe03f */
[----:B------:R-:W-:Y:S01]  /*3e20*/  IMAD.MOV.U32 R16, RZ, RZ, -0x800000 ;  /* 0xff800000ff107424 */ /* 0x000fe200078e00ff */
[----:B------:R-:W-:Y:S01]  /*3e30*/  UIADD3.64 UR8, UR4, 0x280, URZ ;  /* 0x0000028004087897 */ /* 0x000fe2000fffe03f */
[----:B------:R-:W-:Y:S01]  /*3e40*/  IMAD.MOV.U32 R3, RZ, RZ, RZ ;  /* 0x000000ffff037224 */ /* 0x000fe200078e00ff */
[----:B------:R-:W-:Y:S01]  /*3e50*/  UIADD3.64 UR10, UR4, 0x900, URZ ;  /* 0x00000900040a7897 */ /* 0x000fe2000fffe03f */
[----:B0-----:R-:W-:Y:S01]  /*3e60*/  IMAD.WIDE R20, R153, 0x2, R202 ;  /* 0x0000000299147825 */ /* 0x001fe200078e02ca */
[----:B------:R-:W-:Y:S01]  /*3e70*/  UIADD3.64 UR58, UR6, 0x33e, URZ ;  /* 0x0000033e063a7897 */ /* 0x000fe2000fffe03f */
[----:B------:R-:W-:Y:S01]  /*3e80*/  CS2R R24, SRZ ;  /* 0x0000000000187805 */ /* 0x000fe2000001ff00 */
[----:B------:R-:W-:Y:S01]  /*3e90*/  UIADD3.64 UR8, UR4, 0x380, URZ ;  /* 0x0000038004087897 */ /* 0x000fe2000fffe03f */
[----:B------:R-:W-:Y:S01]  /*3ea0*/  IMAD.MOV.U32 R2, RZ, RZ, RZ ;  /* 0x000000ffff027224 */ /* 0x000fe200078e00ff */
[----:B------:R0:W-:Y:S01]  /*3eb0*/  STL.64 [R1+0xe8], R20 ;  /* 0x0000e81401007387 */ /* 0x0001e20000100a00 */
[C---:B-1----:R-:W-:Y:S01]  /*3ec0*/  IMAD.WIDE R162, R23.reuse, 0x2, R204 ;  /* 0x0000000217a27825 */ /* 0x042fe200078e02cc */
[----:B------:R-:W-:Y:S01]  /*3ed0*/  UIADD3.64 UR10, UR6, 0x2, URZ ;  /* 0x00000002060a7897 */ /* 0x000fe2000fffe03f */
[----:B------:R-:W-:Y:S01]  /*3ee0*/  CS2R R40, SRZ ;  /* 0x0000000000287805 */ /* 0x000fe2000001ff00 */
[----:B------:R-:W-:Y:S01]  /*3ef0*/  UIADD3.64 UR14, UR6, 0x4, URZ ;  /* 0x00000004060e7897 */ /* 0x000fe2000fffe03f */
[----:B------:R-:W-:Y:S01]  /*3f00*/  IMAD.MOV.U32 R4, RZ, RZ, -0x800000 ;  /* 0xff800000ff047424 */ /* 0x000fe200078e00ff */
[----:B------:R1:W-:Y:S01]  /*3f10*/  STL.64 [R1+0xe0], R162 ;  /* 0x0000e0a201007387 */ /* 0x0003e20000100a00 */
[----:B------:R-:W-:Y:S01]  /*3f20*/  UIADD3.64 UR18, UR6, 0x7e, URZ ;  /* 0x0000007e06127897 */ /* 0x000fe2000fffe03f */
[----:B------:R-:W-:Y:S01]  /*3f30*/  IMAD.MOV.U32 R17, RZ, RZ, 0x3f800000 ;  /* 0x3f800000ff117424 */ /* 0x000fe200078e00ff */
[----:B------:R-:W-:Y:S01]  /*3f40*/  UIADD3.64 UR58, UR6, 0x340, URZ ;  /* 0x00000340063a7897 */ /* 0x000fe2000fffe03f */
[----:B------:R-:W-:Y:S01]  /*3f50*/  CS2R R42, SRZ ;  /* 0x00000000002a7805 */ /* 0x000fe2000001ff00 */
[----:B------:R-:W-:Y:S01]  /*3f60*/  UIADD3.64 UR8, UR4, 0x480, URZ ;  /* 0x0000048004087897 */ /* 0x000fe2000fffe03f */
[----:B0-----:R-:W-:Y:S01]  /*3f70*/  IMAD.WIDE R20, R23, 0x2, R202 ;  /* 0x0000000217147825 */ /* 0x001fe200078e02ca */
[----:B------:R-:W-:Y:S01]  /*3f80*/  UIADD3.64 UR10, UR6, 0x80, URZ ;  /* 0x00000080060a7897 */ /* 0x000fe2000fffe03f */
[----:B------:R-:W-:Y:S01]  /*3f90*/  CS2R R44, SRZ ;  /* 0x00000000002c7805 */ /* 0x000fe2000001ff00 */
[----:B------:R-:W-:Y:S01]  /*3fa0*/  UIADD3.64 UR14, UR6, 0x82, URZ ;  /* 0x00000082060e7897 */ /* 0x000fe2000fffe03f */
[----:B------:R-:W-:Y:S01]  /*3fb0*/  CS2R R46, SRZ ;  /* 0x00000000002e7805 */ /* 0x000fe2000001ff00 */
[----:B------:R0:W-:Y:S01]  /*3fc0*/  STL.64 [R1+0xd8], R20 ;  /* 0x0000d81401007387 */ /* 0x0001e20000100a00 */
[C---:B-1----:R-:W-:Y:S01]  /*3fd0*/  IMAD.WIDE R162, R19.reuse, 0x2, R204 ;  /* 0x0000000213a27825 */ /* 0x042fe200078e02cc */
[----:B------:R-:W-:Y:S01]  /*3fe0*/  UIADD3.64 UR18, UR6, 0x84, URZ ;  /* 0x0000008406127897 */ /* 0x000fe2000fffe03f */
[----:B------:R-:W-:Y:S01]  /*3ff0*/  CS2R R48, SRZ ;  /* 0x0000000000307805 */ /* 0x000fe2000001ff00 */
[----:B------:R-:W-:Y:S01]  /*4000*/  UIADD3.64 UR58, UR6, 0x342, URZ ;  /* 0x00000342063a7897 */ /* 0x000fe2000fffe03f */
[----:B------:R-:W-:Y:S01]  /*4010*/  CS2R R50, SRZ ;  /* 0x0000000000327805 */ /* 0x000fe2000001ff00 */
[----:B------:R1:W-:Y:S01]  /*4020*/  STL.64 [R1+0xd0], R162 ;  /* 0x0000d0a201007387 */ /* 0x0003e20000100a00 */
[----:B------:R-:W-:Y:S01]  /*4030*/  UIADD3.64 UR8, UR4, 0x580, URZ ;  /* 0x0000058004087897 */ /* 0x000fe2000fffe03f */
[----:B------:R-:W-:Y:S01]  /*4040*/  CS2R R52, SRZ ;  /* 0x0000000000347805 */ /* 0x000fe2000001ff00 */
        /* <DEDUP_REMOVED lines=9> */
[----:B-1----:R-:W-:Y:S01]  /*40e0*/  IMAD.WIDE R162, R22, 0x2, R204 ;  /* 0x0000000216a27825 */ /* 0x002fe200078e02cc */
[----:B------:R-:W-:-:S02]  /*40f0*/  CS2R R60, SRZ ;  /* 0x00000000003c7805 */ /* 0x000fc4000001ff00 */
[----:B------:R-:W-:Y:S02]  /*4100*/  CS2R R62, SRZ ;  /* 0x00000000003e7805 */ /* 0x000fe4000001ff00 */
[----:B------:R-:W-:Y:S02]  /*4110*/  CS2R R64, SRZ ;  /* 0x0000000000407805 */ /* 0x000fe4000001ff00 */
[----:B------:R-:W-:Y:S01]  /*4120*/  CS2R R66, SRZ ;  /* 0x0000000000427805 */ /* 0x000fe2000001ff00 */
[----:B------:R1:W-:Y:S01]  /*4130*/  STL.64 [R1+0xc0], R162 ;  /* 0x0000c0a201007387 */ /* 0x0003e20000100a00 */
[----:B------:R-:W-:Y:S02]  /*4140*/  CS2R R68, SRZ ;  /* 0x0000000000447805 */ /* 0x000fe4000001ff00 */
[----:B------:R-:W-:Y:S02]  /*4150*/  CS2R R70, SRZ ;  /* 0x0000000000467805 */ /* 0x000fe4000001ff00 */
[----:B------:R-:W-:-:S02]  /*4160*/  CS2R R72, SRZ ;  /* 0x0000000000487805 */ /* 0x000fc4000001ff00 */
[----:B------:R-:W-:Y:S02]  /*4170*/  CS2R R74, SRZ ;  /* 0x00000000004a7805 */ /* 0x000fe4000001ff00 */
[----:B------:R-:W-:Y:S01]  /*4180*/  CS2R R76, SRZ ;  /* 0x00000000004c7805 */ /* 0x000fe2000001ff00 */
[----:B0-----:R-:W-:Y:S01]  /*4190*/  IMAD.WIDE R20, R22, 0x2, R202 ;  /* 0x0000000216147825 */ /* 0x001fe200078e02ca */
[----:B------:R-:W-:Y:S02]  /*41a0*/  CS2R R78, SRZ ;  /* 0x00000000004e7805 */ /* 0x000fe4000001ff00 */
[----:B------:R-:W-:Y:S02]  /*41b0*/  CS2R R80, SRZ ;  /* 0x0000000000507805 */ /* 0x000fe4000001ff00 */
[----:B------:R-:W-:Y:S01]  /*41c0*/  CS2R R82, SRZ ;  /* 0x0000000000527805 */ /* 0x000fe2000001ff00 */
[----:B------:R-:W-:Y:S01]  /*41d0*/  IMAD.WIDE R22, R152, 0x2, R204 ;  /* 0x0000000298167825 */ /* 0x000fe200078e02cc */
[----:B------:R0:W-:Y:S01]  /*41e0*/  STL.64 [R1+0xb8], R20 ;  /* 0x0000b81401007387 */ /* 0x0001e20000100a00 */
[----:B------:R-:W-:-:S02]  /*41f0*/  CS2R R84, SRZ ;  /* 0x0000000000547805 */ /* 0x000fc4000001ff00 */
[----:B------:R-:W-:Y:S01]  /*4200*/  CS2R R86, SRZ ;  /* 0x0000000000567805 */ /* 0x000fe2000001ff00 */
[----:B-1----:R-:W-:Y:S01]  /*4210*/  IMAD.WIDE R162, R157, 0x2, R204 ;  /* 0x000000029da27825 */ /* 0x002fe200078e02cc */
[----:B------:R1:W-:Y:S01]  /*4220*/  STL.64 [R1+0xb0], R22 ;  /* 0x0000b01601007387 */ /* 0x0003e20000100a00 */
[----:B------:R-:W-:Y:S02]  /*4230*/  CS2R R88, SRZ ;  /* 0x0000000000587805 */ /* 0x000fe4000001ff00 */
[----:B------:R-:W-:Y:S02]  /*4240*/  CS2R R90, SRZ ;  /* 0x00000000005a7805 */ /* 0x000fe4000001ff00 */
        /* <DEDUP_REMOVED lines=9> */
[----:B-1----:R-:W-:Y:S01]  /*42e0*/  IMAD.WIDE R22, R154, 0x2, R204 ;  /* 0x000000029a167825 */ /* 0x002fe200078e02cc */
[----:B------:R0:W-:Y:S01]  /*42f0*/  STL.64 [R1+0xa8], R20 ;  /* 0x0000a81401007387 */ /* 0x0001e20000100a00 */
[----:B------:R-:W-:-:S02]  /*4300*/  CS2R R108, SRZ ;  /* 0x00000000006c7805 */ /* 0x000fc4000001ff00 */
[----:B------:R-:W-:Y:S02]  /*4310*/  CS2R R110, SRZ ;  /* 0x00000000006e7805 */ /* 0x000fe4000001ff00 */
[----:B------:R-:W-:Y:S01]  /*4320*/  CS2R R112, SRZ ;  /* 0x0000000000707805 */ /* 0x000fe2000001ff00 */
[----:B------:R1:W-:Y:S01]  /*4330*/  STL.64 [R1+0xa0], R22 ;  /* 0x0000a01601007387 */ /* 0x0003e20000100a00 */
[----:B------:R-:W-:Y:S02]  /*4340*/  CS2R R114, SRZ ;  /* 0x0000000000727805 */ /* 0x000fe4000001ff00 */
[----:B------:R-:W-:Y:S02]  /*4350*/  CS2R R116, SRZ ;  /* 0x0000000000747805 */ /* 0x000fe4000001ff00 */
[----:B------:R-:W-:Y:S02]  /*4360*/  CS2R R118, SRZ ;  /* 0x0000000000767805 */ /* 0x000fe4000001ff00 */
[----:B------:R-:W-:-:S02]  /*4370*/  CS2R R120, SRZ ;  /* 0x0000000000787805 */ /* 0x000fc4000001ff00 */
[----:B------:R-:W-:Y:S02]  /*4380*/  CS2R R122, SRZ ;  /* 0x00000000007a7805 */ /* 0x000fe4000001ff00 */
        /* <DEDUP_REMOVED lines=17> */
[----:B------:R-:W-:Y:S01]  /*44a0*/  CS2R R150, SRZ ;  /* 0x0000000000967805 */ /* 0x000fe2000001ff00 */
[----:B------:R-:W-:Y:S01]  /*44b0*/  UIADD3.64 UR8, UR4, 0x680, URZ ;  /* 0x0000068004087897 */ /* 0x000fe2000fffe03f */
[--C-:B0-----:R-:W-:Y:S01]  /*44c0*/  IMAD.WIDE R20, R156, 0x2, R202.reuse ;  /* 0x000000029c147825 */ /* 0x101fe200078e02ca */
[----:B------:R-:W-:Y:S02]  /*44d0*/  UIADD3.64 UR10, UR6, 0x104, URZ ;  /* 0x00000104060a7897 */ /* 0x000fe4000fffe03f */
[----:B------:R-:W-:Y:S01]  /*44e0*/  UIADD3.64 UR14, UR6, 0x17e, URZ ;  /* 0x0000017e060e7897 */ /* 0x000fe2000fffe03f */
[----:B-1----:R-:W-:Y:S01]  /*44f0*/  IMAD.WIDE R22, R157, 0x2, R202 ;  /* 0x000000029d167825 */ /* 0x002fe200078e02ca */
[----:B------:R0:W-:Y:S01]  /*4500*/  STL.64 [R1+0x88], R20 ;  /* 0x0000881401007387 */ /* 0x0001e20000100a00 */
[----:B------:R-:W-:-:S02]  /*4510*/  UIADD3.64 UR18, UR6, 0x180, URZ ;  /* 0x0000018006127897 */ /* 0x000fc4000fffe03f */
[----:B------:R-:W-:Y:S01]  /*4520*/  UIADD3.64 UR58, UR6, 0x3be, URZ ;  /* 0x000003be063a7897 */ /* 0x000fe2000fffe03f */
[----:B------:R1:W-:Y:S01]  /*4530*/  STL.64 [R1+0x80], R162 ;  /* 0x000080a201007387 */ /* 0x0003e20000100a00 */
[----:B------:R-:W-:Y:S02]  /*4540*/  UIADD3.64 UR8, UR4, 0x780, URZ ;  /* 0x0000078004087897 */ /* 0x000fe4000fffe03f */
[----:B------:R-:W-:Y:S01]  /*4550*/  UIADD3.64 UR10, UR6, 0x182, URZ ;  /* 0x00000182060a7897 */ /* 0x000fe2000fffe03f */
[----:B------:R2:W-:Y:S01]  /*4560*/  STL.64 [R1+0x78], R22 ;  /* 0x0000781601007387 */ /* 0x0005e20000100a00 */
[----:B------:R-:W-:Y:S02]  /*4570*/  UIADD3.64 UR14, UR6, 0x184, URZ ;  /* 0x00000184060e7897 */ /* 0x000fe4000fffe03f */
[----:B------:R-:W-:Y:S01]  /*4580*/  UIADD3.64 UR18, UR6, 0x1fe, URZ ;  /* 0x000001fe06127897 */ /* 0x000fe2000fffe03f */
[----:B0-----:R-:W-:Y:S01]  /*4590*/  IMAD.WIDE R20, R158, 0x2, R204 ;  /* 0x000000029e147825 */ /* 0x001fe200078e02cc */
[----:B------:R-:W-:-:S02]  /*45a0*/  UIADD3.64 UR58, UR6, 0x3c0, URZ ;  /* 0x000003c0063a7897 */ /* 0x000fc4000fffe03f */
[----:B------:R-:W-:Y:S01]  /*45b0*/  UIADD3.64 UR12, UR4, 0x300, URZ ;  /* 0x00000300040c7897 */ /* 0x000fe2000fffe03f */
[----:B-1----:R-:W-:Y:S01]  /*45c0*/  IMAD.WIDE R162, R158, 0x2, R202 ;  /* 0x000000029ea27825 */ /* 0x002fe200078e02ca */
[----:B------:R0:W-:Y:S01]  /*45d0*/  STL.64 [R1+0x70], R20 ;  /* 0x0000701401007387 */ /* 0x0001e20000100a00 */
[----:B------:R-:W-:Y:S02]  /*45e0*/  UIADD3.64 UR8, UR4, 0x880, URZ ;  /* 0x0000088004087897 */ /* 0x000fe4000fffe03f */
[----:B--2---:R-:W-:Y:S01]  /*45f0*/  IMAD.WIDE R22, R159, 0x2, R204 ;  /* 0x000000029f167825 */ /* 0x004fe200078e02cc */
[----:B------:R1:W-:Y:S01]  /*4600*/  STL.64 [R1+0x68], R162 ;  /* 0x000068a201007387 */ /* 0x0003e20000100a00 */
[----:B------:R-:W-:Y:S02]  /*4610*/  UIADD3.64 UR10, UR6, 0x200, URZ ;  /* 0x00000200060a7897 */ /* 0x000fe4000fffe03f */
[----:B------:R-:W-:Y:S01]  /*4620*/  UIADD3.64 UR14, UR6, 0x202, URZ ;  /* 0x00000202060e7897 */ /* 0x000fe2000fffe03f */
[----:B------:R2:W-:Y:S01]  /*4630*/  STL.64 [R1+0x60], R22 ;  /* 0x0000601601007387 */ /* 0x0005e20000100a00 */
[----:B------:R-:W-:-:S02]  /*4640*/  UIADD3.64 UR18, UR6, 0x204, URZ ;  /* 0x0000020406127897 */ /* 0x000fc4000fffe03f */
[----:B------:R-:W-:Y:S01]  /*4650*/  UIADD3.64 UR58, UR6, 0x3c2, URZ ;  /* 0x000003c2063a7897 */ /* 0x000fe2000fffe03f */
[----:B0-----:R-:W-:Y:S01]  /*4660*/  IMAD.WIDE R20, R159, 0x2, R202 ;  /* 0x000000029f147825 */ /* 0x001fe200078e02ca */
[----:B------:R-:W-:Y:S01]  /*4670*/  UMOV UR57, 0x40000040 ;  /* 0x4000004000397882 */ /* 0x000fe20000000000 */
[----:B------:R-:W-:Y:S02]  /*4680*/  UIADD3.64 UR8, UR4, 0x980, URZ ;  /* 0x0000098004087897 */ /* 0x000fe4000fffe03f */
[C---:B-1----:R-:W-:Y:S01]  /*4690*/  IMAD.WIDE R162, R160.reuse, 0x2, R204 ;  /* 0x00000002a0a27825 */ /* 0x042fe200078e02cc */
[----:B------:R0:W-:Y:S01]  /*46a0*/  STL.64 [R1+0x58], R20 ;  /* 0x0000581401007387 */ /* 0x0001e20000100a00 */
[----:B------:R-:W-:Y:S02]  /*46b0*/  UIADD3.64 UR12, UR4, 0xa00, URZ ;  /* 0x00000a00040c7897 */ /* 0x000fe4000fffe03f */
[----:B--2---:R-:W-:Y:S01]  /*46c0*/  IMAD.WIDE R22, R160, 0x2, R202 ;  /* 0x00000002a0167825 */ /* 0x004fe200078e02ca */
[----:B------:R-:W-:Y:S01]  /*46d0*/  STL.64 [R1+0x50], R162 ;  /* 0x000050a201007387 */ /* 0x000fe20000100a00 */
[----:B------:R-:W-:-:S02]  /*46e0*/  UIADD3.64 UR16, UR4, 0xa80, URZ ;  /* 0x00000a8004107897 */ /* 0x000fc4000fffe03f */
[----:B------:R-:W-:Y:S01]  /*46f0*/  UIADD3.64 UR20, UR4, 0xb00, URZ ;  /* 0x00000b0004147897 */ /* 0x000fe2000fffe03f */
[----:B------:R1:W-:Y:S01]  /*4700*/  STL.64 [R1+0x40], R22 ;  /* 0x0000401601007387 */ /* 0x0003e20000100a00 */
[----:B------:R-:W-:Y:S02]  /*4710*/  UIADD3.64 UR24, UR4, 0xb80, URZ ;  /* 0x00000b8004187897 */ /* 0x000fe4000fffe03f */
[----:B------:R-:W-:Y:S01]  /*4720*/  UIADD3.64 UR28, UR4, 0xc00, URZ ;  /* 0x00000c00041c7897 */ /* 0x000fe2000fffe03f */
[C---:B0-----:R-:W-:Y:S01]  /*4730*/  IMAD.WIDE R20, R161.reuse, 0x2, R204 ;  /* 0x00000002a1147825 */ /* 0x041fe200078e02cc */
[----:B------:R-:W-:Y:S02]  /*4740*/  UIADD3.64 UR32, UR4, 0xc80, URZ ;  /* 0x00000c8004207897 */ /* 0x000fe4000fffe03f */
[----:B------:R-:W-:Y:S01]  /*4750*/  UIADD3.64 UR36, UR4, 0xd00, URZ ;  /* 0x00000d0004247897 */ /* 0x000fe2000fffe03f */
[----:B------:R-:W-:Y:S01]  /*4760*/  IMAD.WIDE R160, R161, 0x2, R202 ;  /* 0x00000002a1a07825 */ /* 0x000fe200078e02ca */
[----:B------:R0:W-:Y:S01]  /*4770*/  STL.64 [R1+0x38], R20 ;  /* 0x0000381401007387 */ /* 0x0001e20000100a00 */
[----:B------:R-:W-:-:S02]  /*4780*/  UIADD3.64 UR40, UR4, 0xd80, URZ ;  /* 0x00000d8004287897 */ /* 0x000fc4000fffe03f */
[C---:B-1----:R-:W-:Y:S01]  /*4790*/  IMAD.WIDE R22, R171.reuse, 0x2, R204 ;  /* 0x00000002ab167825 */ /* 0x042fe200078e02cc */
        /* <DEDUP_REMOVED lines=8> */
[----:B------:R-:W-:Y:S02]  /*4820*/  UIADD3.64 UR18, UR6, 0x282, URZ ;  /* 0x0000028206127897 */ /* 0x000fe4000fffe03f */
[----:B------:R1:W-:Y:S01]  /*4830*/  STL.64 [R1+0x120], R20 ;  /* 0x0001201401007387 */ /* 0x0003e20000100a00 */
[----:B------:R-:W-:Y:S02]  /*4840*/  UIADD3.64 UR22, UR6, 0x284, URZ ;  /* 0x0000028406167897 */ /* 0x000fe4000fffe03f */
[----:B------:R-:W-:Y:S02]  /*4850*/  UIADD3.64 UR26, UR6, 0x2fe, URZ ;  /* 0x000002fe061a7897 */ /* 0x000fe4000fffe03f */
[----:B------:R-:W-:Y:S02]  /*4860*/  UIADD3.64 UR30, UR6, 0x300, URZ ;  /* 0x00000300061e7897 */ /* 0x000fe4000fffe03f */
[----:B------:R-:W-:Y:S02]  /*4870*/  UIADD3.64 UR34, UR6, 0x302, URZ ;  /* 0x0000030206227897 */ /* 0x000fe4000fffe03f */
[----:B------:R-:W-:-:S02]  /*4880*/  UIADD3.64 UR38, UR6, 0x304, URZ ;  /* 0x0000030406267897 */ /* 0x000fc4000fffe03f */
[----:B------:R-:W-:Y:S02]  /*4890*/  UIADD3.64 UR42, UR6, 0x37e, URZ ;  /* 0x0000037e062a7897 */ /* 0x000fe4000fffe03f */
[----:B------:R-:W-:Y:S02]  /*48a0*/  UIADD3.64 UR46, UR6, 0x380, URZ ;  /* 0x00000380062e7897 */ /* 0x000fe4000fffe03f */
[----:B------:R-:W-:Y:S02]  /*48b0*/  UIADD3.64 UR50, UR6, 0x382, URZ ;  /* 0x0000038206327897 */ /* 0x000fe4000fffe03f */
[----:B------:R-:W-:Y:S02]  /*48c0*/  UIADD3.64 UR54, UR6, 0x384, URZ ;  /* 0x0000038406367897 */ /* 0x000fe4000fffe03f */
[----:B-1----:R-:W-:-:S12]  /*48d0*/  UIADD3.64 UR58, UR6, 0x3c4, URZ ;  /* 0x000003c4063a7897 */ /* 0x002fd8000fffe03f */
.L_x_1:
[----:B------:R-:W2:Y:S04]  /*48e0*/  LDL.64 R220, [R1+0x110] ;  /* 0x0001100001dc7983 */ /* 0x000ea80000100a00 */
[----:B------:R-:W3:Y:S04]  /*48f0*/  LDL.64 R224, [R1+0x120] ;  /* 0x0001200001e07983 */ /* 0x000ee80000100a00 */
[----:B------:R-:W4:Y:S04]  /*4900*/  LDL.64 R212, [R1+0x128] ;  /* 0x0001280001d47983 */ /* 0x000f280000100a00 */
[----:B------:R-:W5:Y:S04]  /*4910*/  LDL.64 R216, [R1+0x108] ;  /* 0x0001080001d87983 */ /* 0x000f680000100a00 */
[----:B------:R-:W5:Y:S04]  /*4920*/  LDL.64 R214, [R1+0x100] ;  /* 0x0001000001d67983 */ /* 0x000f680000100a00 */
[----:B------:R-:W5:Y:S04]  /*4930*/  LDL.64 R206, [R1+0xf8] ;  /* 0x0000f80001ce7983 */ /* 0x000f680000100a00 */
[----:B------:R-:W5:Y:S04]  /*4940*/  LDL.64 R208, [R1+0xf0] ;  /* 0x0000f00001d07983 */ /* 0x000f680000100a00 */
[----:B------:R-:W5:Y:S04]  /*4950*/  LDL.64 R210, [R1+0xe8] ;  /* 0x0000e80001d27983 */ /* 0x000f680000100a00 */
[----:B------:R-:W-:Y:S04]  /*4960*/  STL.64 [R1+0x160], R178 ;  /* 0x000160b201007387 */ /* 0x000fe80000100a00 */
[----:B------:R-:W-:Y:S04]  /*4970*/  STL.64 [R1+0x158], R196 ;  /* 0x000158c401007387 */ /* 0x000fe80000100a00 */
[----:B------:R0:W-:Y:S04]  /*4980*/  STL.64 [R1+0x150], R176 ;  /* 0x000150b001007387 */ /* 0x0001e80000100a00 */
[----:B------:R1:W-:Y:S04]  /*4990*/  STL.64 [R1+0x148], R174 ;  /* 0x000148ae01007387 */ /* 0x0003e80000100a00 */
[----:B------:R1:W-:Y:S04]  /*49a0*/  STL.64 [R1+0x140], R172 ;  /* 0x000140ac01007387 */ /* 0x0003e80000100a00 */
[----:B------:R-:W-:Y:S04]  /*49b0*/  STL.64 [R1+0x138], R194 ;  /* 0x000138c201007387 */ /* 0x000fe80000100a00 */
[----:B------:R1:W-:Y:S04]  /*49c0*/  STL.64 [R1+0x130], R16 ;  /* 0x0001301001007387 */ /* 0x0003e80000100a00 */
[----:B0-----:R-:W5:Y:S04]  /*49d0*/  LDL.64 R176, [R1+0xe0] ;  /* 0x0000e00001b07983 */ /* 0x001f680000100a00 */
[----:B-1----:R-:W5:Y:S04]  /*49e0*/  LDL.64 R174, [R1+0xc8] ;  /* 0x0000c80001ae7983 */ /* 0x002f680000100a00 */
[----:B------:R-:W5:Y:S04]  /*49f0*/  LDL.64 R172, [R1+0xc0] ;  /* 0x0000c00001ac7983 */ /* 0x000f680000100a00 */
[----:B------:R-:W5:Y:S04]  /*4a00*/  LDL.64 R16, [R1+0xb8] ;  /* 0x0000b80001107983 */ /* 0x000f680000100a00 */
[----:B------:R-:W5:Y:S04]  /*4a10*/  LDL.64 R178, [R1+0xa0] ;  /* 0x0000a00001b27983 */ /* 0x000f680000100a00 */
[----:B------:R-:W5:Y:S01]  /*4a20*/  LDL.64 R196, [R1+0xb0] ;  /* 0x0000b00001c47983 */ /* 0x000f620000100a00 */
[----:B------:R-:W-:-:S03]  /*4a30*/  IMAD.WIDE R152, R2, 0x2, R204 ;  /* 0x0000000202987825 */ /* 0x000fc600078e02cc */
[----:B------:R-:W5:Y:S01]  /*4a40*/  LDL.64 R194, [R1+0xa8] ;  /* 0x0000a80001c27983 */ /* 0x000f620000100a00 */
[----:B------:R-:W-:-:S03]  /*4a50*/  IMAD.WIDE R158, R2, 0x2, R202 ;  /* 0x00000002029e7825 */ /* 0x000fc600078e02ca */
[----:B------:R-:W5:Y:S04]  /*4a60*/  LDG.E.U16 R152, desc[UR60][R152.64] ;  /* 0x0000003c98987981 */ /* 0x000f68000c1e1500 */
[----:B------:R-:W5:Y:S04]  /*4a70*/  LDL.64 R244, [R1+0x60] ;  /* 0x0000600001f47983 */ /* 0x000f680000100a00 */
[----:B------:R-:W5:Y:S04]  /*4a80*/  LDL.64 R248, [R1+0x50] ;  /* 0x0000500001f87983 */ /* 0x000f680000100a00 */
[----:B------:R-:W5:Y:S01]  /*4a90*/  LDG.E.U16 R153, desc[UR60][R158.64] ;  /* 0x0000003c9e997981 */ /* 0x000f62000c1e1500 */
[----:B--2---:R-:W-:-:S03]  /*4aa0*/  IMAD.WIDE R156, R2, 0x2, R220 ;  /* 0x00000002029c7825 */ /* 0x004fc600078e02dc */
[----:B------:R-:W2:Y:S01]  /*4ab0*/  LDL.64 R220, [R1+0xd0] ;  /* 0x0000d00001dc7983 */ /* 0x000ea20000100a00 */
[----:B---3--:R-:W-:-:S03]  /*4ac0*/  IMAD.WIDE R154, R2, 0x2, R224 ;  /* 0x00000002029a7825 */ /* 0x008fc600078e02e0 */
[----:B------:R-:W3:Y:S01]  /*4ad0*/  LDL.64 R224, [R1+0xd8] ;  /* 0x0000d80001e07983 */ /* 0x000ee20000100a00 */
[----:B----4-:R-:W-:-:S03]  /*4ae0*/  IMAD.WIDE R212, R2, 0x2, R212 ;  /* 0x0000000202d47825 */ /* 0x010fc600078e02d4 */
[----:B------:R-:W4:Y:S04]  /*4af0*/  LDG.E.U16 R155, desc[UR60][R154.64] ;  /* 0x0000003c9a9b7981 */ /* 0x000f28000c1e1500 */
[----:B------:R-:W4:Y:S04]  /*4b00*/  LDG.E.U16 R212, desc[UR60][R212.64] ;  /* 0x0000003cd4d47981 */ /* 0x000f28000c1e1500 */
[----:B------:R5:W4:Y:S02]  /*4b10*/  LDG.E.U16 R154, desc[UR60][R156.64] ;  /* 0x0000003c9c9a7981 */ /* 0x000b24000c1e1500 */
[----:B-----5:R-:W-:-:S05]  /*4b20*/  IMAD.WIDE R156, R2, 0x2, R216 ;  /* 0x00000002029c7825 */ /* 0x020fca00078e02d8 */
[----:B------:R0:W5:Y:S01]  /*4b30*/  LDG.E.U16 R213, desc[UR60][R156.64] ;  /* 0x0000003c9cd57981 */ /* 0x000162000c1e1500 */
[----:B------:R-:W-:-:S05]  /*4b40*/  IMAD.WIDE R208, R2, 0x2, R208 ;  /* 0x0000000202d07825 */ /* 0x000fca00078e02d0 */
[----:B------:R1:W5:Y:S01]  /*4b50*/  LDG.E.U16 R216, desc[UR60][R208.64] ;  /* 0x0000003cd0d87981 */ /* 0x000362000c1e1500 */
[----:B------:R-:W-:-:S05]  /*4b60*/  IMAD.WIDE R210, R2, 0x2, R210 ;  /* 0x0000000202d27825 */ /* 0x000fca00078e02d2 */
[----:B------:R1:W5:Y:S01]  /*4b70*/  LDG.E.U16 R217, desc[UR60][R210.64] ;  /* 0x0000003cd2d97981 */ /* 0x000362000c1e1500 */
[----:B0-----:R-:W-:-:S03]  /*4b80*/  IMAD.WIDE R156, R2, 0x2, R176 ;  /* 0x00000002029c7825 */ /* 0x001fc600078e02b0 */
[----:B------:R-:W4:Y:S01]  /*4b90*/  LDL.64 R176, [R1+0x98] ;  /* 0x0000980001b07983 */ /* 0x000f220000100a00 */
[----:B-1----:R-:W-:-:S03]  /*4ba0*/  IMAD.WIDE R208, R2, 0x2, R174 ;  /* 0x0000000202d07825 */ /* 0x002fc600078e02ae */
[----:B------:R-:W5:Y:S01]  /*4bb0*/  LDL.64 R174, [R1+0x90] ;  /* 0x0000900001ae7983 */ /* 0x000f620000100a00 */
[----:B------:R-:W-:-:S03]  /*4bc0*/  IMAD.WIDE R210, R2, 0x2, R172 ;  /* 0x0000000202d27825 */ /* 0x000fc600078e02ac */
[----:B------:R-:W5:Y:S01]  /*4bd0*/  LDL.64 R172, [R1+0x88] ;  /* 0x0000880001ac7983 */ /* 0x000f620000100a00 */
[----:B------:R-:W-:-:S03]  /*4be0*/  IMAD.WIDE R206, R2, 0x2, R206 ;  /* 0x0000000202ce7825 */ /* 0x000fc600078e02ce */
[----:B------:R-:W5:Y:S01]  /*4bf0*/  LDG.E.U16 R228, desc[UR60][R210.64] ;  /* 0x0000003cd2e47981 */ /* 0x000f62000c1e1500 */
[----:B------:R-:W-:-:S03]  /*4c00*/  IMAD.WIDE R158, R2, 0x2, R214 ;  /* 0x00000002029e7825 */ /* 0x000fc600078e02d6 */
[----:B------:R2:W5:Y:S04]  /*4c10*/  LDG.E.U16 R215, desc[UR60][R206.64] ;  /* 0x0000003cced77981 */ /* 0x000568000c1e1500 */
[----:B------:R-:W5:Y:S01]  /*4c20*/  LDG.E.U16 R214, desc[UR60][R158.64] ;  /* 0x0000003c9ed67981 */ /* 0x000f62000c1e1500 */
[----:B--2---:R-:W-:-:S03]  /*4c30*/  IMAD.WIDE R206, R2, 0x2, R220 ;  /* 0x0000000202ce7825 */ /* 0x004fc600078e02dc */
[----:B------:R0:W2:Y:S02]  /*4c40*/  LDG.E.U16 R220, desc[UR60][R156.64] ;  /* 0x0000003c9cdc7981 */ /* 0x0000a4000c1e1500 */
[C---:B0-----:R-:W-:Y:S02]  /*4c50*/  IMAD.WIDE R156, R2.reuse, 0x2, R16 ;  /* 0x00000002029c7825 */ /* 0x041fe400078e0210 */
[----:B------:R-:W2:Y:S02]  /*4c60*/  LDL.64 R16, [R1+0x80] ;  /* 0x0000800001107983 */ /* 0x000ea40000100a00 */
[C---:B---3--:R-:W-:Y:S02]  /*4c70*/  IMAD.WIDE R158, R2.reuse, 0x2, R224 ;  /* 0x00000002029e7825 */ /* 0x048fe400078e02e0 */
[----:B------:R0:W3:Y:S04]  /*4c80*/  LDG.E.U16 R225, desc[UR60][R208.64] ;  /* 0x0000003cd0e17981 */ /* 0x0000e8000c1e1500 */
[----:B------:R1:W3:Y:S04]  /*4c90*/  LDG.E.U16 R221, desc[UR60][R158.64] ;  /* 0x0000003c9edd7981 */ /* 0x0002e8000c1e1500 */
[----:B------:R5:W3:Y:S01]  /*4ca0*/  LDG.E.U16 R229, desc[UR60][R156.64] ;  /* 0x0000003c9ce57981 */ /* 0x000ae2000c1e1500 */
[----:B0-----:R-:W-:-:S03]  /*4cb0*/  IMAD.WIDE R208, R2, 0x2, R178 ;  /* 0x0000000202d07825 */ /* 0x001fc600078e02b2 */
[----:B------:R-:W3:Y:S01]  /*4cc0*/  LDL.64 R178, [R1+0x78] ;  /* 0x0000780001b27983 */ /* 0x000ee20000100a00 */
[----:B-1----:R-:W-:-:S03]  /*4cd0*/  IMAD.WIDE R158, R2, 0x2, R196 ;  /* 0x00000002029e7825 */ /* 0x002fc600078e02c4 */
[----:B------:R-:W3:Y:S04]  /*4ce0*/  LDL.64 R196, [R1+0x70] ;  /* 0x0000700001c47983 */ /* 0x000ee80000100a00 */
[----:B------:R0:W3:Y:S04]  /*4cf0*/  LDG.E.U16 R232, desc[UR60][R158.64] ;  /* 0x0000003c9ee87981 */ /* 0x0000e8000c1e1500 */
[----:B------:R1:W3:Y:S04]  /*4d00*/  LDG.E.U16 R224, desc[UR60][R206.64] ;  /* 0x0000003ccee07981 */ /* 0x0002e8000c1e1500 */
[----:B------:R-:W3:Y:S01]  /*4d10*/  LDG.E.U16 R208, desc[UR60][R208.64] ;  /* 0x0000003cd0d07981 */ /* 0x000ee2000c1e1500 */
[----:B----4-:R-:W-:-:S03]  /*4d20*/  IMAD.WIDE R210, R2, 0x2, R176 ;  /* 0x0000000202d27825 */ /* 0x010fc600078e02b0 */
[----:B------:R-:W4:Y:S01]  /*4d30*/  LDL.64 R176, [R1+0x68] ;  /* 0x0000680001b07983 */ /* 0x000f220000100a00 */
[----:B-----5:R-:W-:-:S03]  /*4d40*/  IMAD.WIDE R156, R2, 0x2, R174 ;  /* 0x00000002029c7825 */ /* 0x020fc600078e02ae */
[----:B------:R-:W5:Y:S01]  /*4d50*/  LDL.64 R174, [R1+0x58] ;  /* 0x0000580001ae7983 */ /* 0x000f620000100a00 */
[----:B0-----:R-:W-:-:S03]  /*4d60*/  IMAD.WIDE R158, R2, 0x2, R172 ;  /* 0x00000002029e7825 */ /* 0x001fc600078e02ac */
[----:B------:R-:W5:Y:S01]  /*4d70*/  LDL.64 R172, [R1+0x40] ;  /* 0x0000400001ac7983 */ /* 0x000f620000100a00 */
[----:B-1----:R-:W-:-:S03]  /*4d80*/  IMAD.WIDE R206, R2, 0x2, R194 ;  /* 0x0000000202ce7825 */ /* 0x002fc600078e02c2 */
[----:B------:R-:W5:Y:S04]  /*4d90*/  LDL.64 R194, [R1+0x38] ;  /* 0x0000380001c27983 */ /* 0x000f680000100a00 */
[----:B------:R2:W5:Y:S04]  /*4da0*/  LDG.E.U16 R233, desc[UR60][R206.64] ;  /* 0x0000003ccee97981 */ /* 0x000568000c1e1500 */
[----:B------:R3:W5:Y:S04]  /*4db0*/  LDG.E.U16 R209, desc[UR60][R156.64] ;  /* 0x0000003c9cd17981 */ /* 0x000768000c1e1500 */
[----:B------:R-:W5:Y:S04]  /*4dc0*/  LDG.E.U16 R210, desc[UR60][R210.64] ;  /* 0x0000003cd2d27981 */ /* 0x000f68000c1e1500 */
[----:B------:R0:W5:Y:S01]  /*4dd0*/  LDG.E.U16 R211, desc[UR60][R158.64] ;  /* 0x0000003c9ed37981 */ /* 0x000162000c1e1500 */
[----:B--2---:R-:W-:-:S03]  /*4de0*/  IMAD.WIDE R206, R2, 0x2, R16 ;  /* 0x0000000202ce7825 */ /* 0x004fc600078e0210 */
[----:B------:R-:W2:Y:S04]  /*4df0*/  LDL.64 R16, [R1+0x30] ;  /* 0x0000300001107983 */ /* 0x000ea80000100a00 */
[----:B------:R-:W2:Y:S01]  /*4e00*/  LDG.E.U16 R206, desc[UR60][R206.64] ;  /* 0x0000003ccece7981 */ /* 0x000ea2000c1e1500 */
[----:B---3--:R-:W-:-:S03]  /*4e10*/  IMAD.WIDE R156, R2, 0x2, R178 ;  /* 0x00000002029c7825 */ /* 0x008fc600078e02b2 */
[----:B------:R-:W3:Y:S01]  /*4e20*/  LDL.LU.64 R178, [R1+0x160] ;  /* 0x0001600001b27983 */ /* 0x000ee20000300a00 */
[----:B0-----:R-:W-:-:S03]  /*4e30*/  IMAD.WIDE R158, R2, 0x2, R196 ;  /* 0x00000002029e7825 */ /* 0x001fc600078e02c4 */
[----:B------:R4:W3:Y:S04]  /*4e40*/  LDG.E.U16 R207, desc[UR60][R156.64] ;  /* 0x0000003c9ccf7981 */ /* 0x0008e8000c1e1500 */
[----:B------:R-:W3:Y:S04]  /*4e50*/  LDG.E.U16 R158, desc[UR60][R158.64] ;  /* 0x0000003c9e9e7981 */ /* 0x000ee8000c1e1500 */
[----:B------:R-:W3:Y:S01]  /*4e60*/  LDL.LU.64 R196, [R1+0x158] ;  /* 0x0001580001c47983 */ /* 0x000ee20000300a00 */
[----:B----4-:R-:W-:-:S03]  /*4e70*/  IMAD.WIDE R156, R2, 0x2, R176 ;  /* 0x00000002029c7825 */ /* 0x010fc600078e02b0 */
[----:B------:R-:W4:Y:S04]  /*4e80*/  LDL.LU.64 R176, [R1+0x150] ;  /* 0x0001500001b07983 */ /* 0x000f280000300a00 */
[----:B------:R0:W4:Y:S02]  /*4e90*/  LDG.E.U16 R159, desc[UR60][R156.64] ;  /* 0x0000003c9c9f7981 */ /* 0x000124000c1e1500 */
[----:B0-----:R-:W-:-:S05]  /*4ea0*/  IMAD.WIDE R156, R2, 0x2, R244 ;  /* 0x00000002029c7825 */ /* 0x001fca00078e02f4 */
[----:B------:R5:W4:Y:S02]  /*4eb0*/  LDG.E.U16 R244, desc[UR60][R156.64] ;  /* 0x0000003c9cf47981 */ /* 0x000b24000c1e1500 */
[C---:B-----5:R-:W-:Y:S02]  /*4ec0*/  IMAD.WIDE R156, R2.reuse, 0x2, R174 ;  /* 0x00000002029c7825 */ /* 0x060fe400078e02ae */
[----:B------:R-:W5:Y:S04]  /*4ed0*/  LDL.LU.64 R174, [R1+0x148] ;  /* 0x0001480001ae7983 */ /* 0x000f680000300a00 */
[----:B------:R0:W5:Y:S02]  /*4ee0*/  LDG.E.U16 R245, desc[UR60][R156.64] ;  /* 0x0000003c9cf57981 */ /* 0x000164000c1e1500 */
[----:B0-----:R-:W-:-:S05]  /*4ef0*/  IMAD.WIDE R156, R2, 0x2, R248 ;  /* 0x00000002029c7825 */ /* 0x001fca00078e02f8 */
[----:B------:R0:W5:Y:S02]  /*4f00*/  LDG.E.U16 R248, desc[UR60][R156.64] ;  /* 0x0000003c9cf87981 */ /* 0x000164000c1e1500 */
[C---:B0-----:R-:W-:Y:S02]  /*4f10*/  IMAD.WIDE R156, R2.reuse, 0x2, R172 ;  /* 0x00000002029c7825 */ /* 0x041fe400078e02ac */
[----:B------:R-:W5:Y:S04]  /*4f20*/  LDL.LU.64 R172, [R1+0x140] ;  /* 0x0001400001ac7983 */ /* 0x000f680000300a00 */
[----:B------:R0:W5:Y:S02]  /*4f30*/  LDG.E.U16 R249, desc[UR60][R156.64] ;  /* 0x0000003c9cf97981 */ /* 0x000164000c1e1500 */
[----:B0-----:R-:W-:-:S02]  /*4f40*/  IMAD.WIDE R156, R2, 0x2, R194 ;  /* 0x00000002029c7825 */ /* 0x001fc400078e02c2 */
[----:B------:R-:W5:Y:S04]  /*4f50*/  LDL.LU.64 R194, [R1+0x138] ;  /* 0x0001380001c27983 */ /* 0x000f680000300a00 */
[----:B------:R2:W5:Y:S02]  /*4f60*/  LDG.E.U16 R252, desc[UR60][R156.64] ;  /* 0x0000003c9cfc7981 */ /* 0x000564000c1e1500 */
[----:B--2---:R-:W-:Y:S02]  /*4f70*/  IMAD.WIDE R156, R2, 0x2, R16 ;  /* 0x00000002029c7825 */ /* 0x004fe400078e0210 */
[----:B------:R-:W2:Y:S04]  /*4f80*/  LDL.LU.64 R16, [R1+0x130] ;  /* 0x0001300001107983 */ /* 0x000ea80000300a00 */
[----:B------:R-:W2:Y:S01]  /*4f90*/  LDG.E.U16 R156, desc[UR60][R156.64] ;  /* 0x0000003c9c9c7981 */ /* 0x000ea2000c1e1500 */
[----:B------:R-:W-:Y:S06]  /*4fa0*/  BAR.SYNC.DEFER_BLOCKING 0x0 ;  /* 0x0000000000007b1d */ /* 0x000fec0000010000 */
[----:B------:R0:W-:Y:S04]  /*4fb0*/  STS.U16 [R13+0x10400], R232 ;  /* 0x010400e80d007388 */ /* 0x0001e80000000400 */
[----:B0-----:R-:W2:Y:S04]  /*4fc0*/  LDL R232, [R1+0x48] ;  /* 0x0000480001e87983 */ /* 0x001ea80000100800 */
        /* <DEDUP_REMOVED lines=14> */
[----:B---3--:R-:W-:Y:S04]  /*50b0*/  STS.U16 [R9+0x12580], R207 ;  /* 0x012580cf09007388 */ /* 0x008fe80000000400 */
[----:B------:R-:W-:Y:S04]  /*50c0*/  STS.U16 [R8+0x10200], R216 ;  /* 0x010200d808007388 */ /* 0x000fe80000000400 */
[----:B------:R-:W-:Y:S04]  /*50d0*/  STS.U16 [R8+0x12200], R217 ;  /* 0x012200d908007388 */ /* 0x000fe80000000400 */
[----:B------:R-:W-:Y:S04]  /*50e0*/  STS.U16 [R8+0x10600], R158 ;  /* 0x0106009e08007388 */ /* 0x000fe80000000400 */
[----:B----4-:R-:W-:Y:S04]  /*50f0*/  STS.U16 [R8+0x12600], R159 ;  /* 0x0126009f08007388 */ /* 0x010fe80000000400 */
[----:B------:R-:W-:Y:S04]  /*5100*/  STS.U16 [R7+0x10280], R220 ;  /* 0x010280dc07007388 */ /* 0x000fe80000000400 */
[----:B------:R-:W-:Y:S04]  /*5110*/  STS.U16 [R7+0x12280], R221 ;  /* 0x012280dd07007388 */ /* 0x000fe80000000400 */
[----:B------:R0:W-:Y:S04]  /*5120*/  STS.U16 [R7+0x10680], R244 ;  /* 0x010680f407007388 */ /* 0x0001e80000000400 */
[----:B-----5:R-:W-:Y:S04]  /*5130*/  STS.U16 [R7+0x12680], R245 ;  /* 0x012680f507007388 */ /* 0x020fe80000000400 */
[----:B------:R-:W-:Y:S01]  /*5140*/  STS.U16 [R6+0x10300], R224 ;  /* 0x010300e006007388 */ /* 0x000fe20000000400 */
[----:B------:R-:W-:Y:S01]  /*5150*/  UMOV UR59, 0x40000000 ;  /* 0x40000000003b7882 */ /* 0x000fe20000000000 */
[----:B------:R-:W-:Y:S01]  /*5160*/  MOV R167, UR47 ;  /* 0x0000002f00a77c02 */ /* 0x000fe20008000f00 */
[----:B0-----:R-:W0:Y:S01]  /*5170*/  LDC R244, c[0x0][0x238] ;  /* 0x00008e00fff47b82 */ /* 0x001e220000000800 */
[----:B------:R-:W-:Y:S04]  /*5180*/  STS.U16 [R6+0x12300], R225 ;  /* 0x012300e106007388 */ /* 0x000fe80000000400 */
[----:B------:R-:W-:Y:S04]  /*5190*/  STS.U16 [R6+0x10700], R248 ;  /* 0x010700f806007388 */ /* 0x000fe80000000400 */
[----:B------:R-:W-:Y:S04]  /*51a0*/  STS.U16 [R6+0x12700], R249 ;  /* 0x012700f906007388 */ /* 0x000fe80000000400 */
[----:B------:R-:W-:Y:S04]  /*51b0*/  STS.U16 [R5+0x10380], R228 ;  /* 0x010380e405007388 */ /* 0x000fe80000000400 */
[----:B------:R-:W-:Y:S04]  /*51c0*/  STS.U16 [R5+0x12380], R229 ;  /* 0x012380e505007388 */ /* 0x000fe80000000400 */
[----:B------:R-:W-:Y:S01]  /*51d0*/  STS.U16 [R5+0x10780], R252 ;  /* 0x010780fc05007388 */ /* 0x000fe20000000400 */
[----:B------:R-:W-:-:S02]  /*51e0*/  MOV R168, UR46 ;  /* 0x0000002e00a87c02 */ /* 0x000fc40008000f00 */
[----:B------:R-:W-:Y:S01]  /*51f0*/  MOV R169, UR45 ;  /* 0x0000002d00a97c02 */ /* 0x000fe20008000f00 */
[----:B------:R-:W3:Y:S01]  /*5200*/  LDL.64 R214, [R1+0x18] ;  /* 0x0000180001d67983 */ /* 0x000ee20000100a00 */
[----:B------:R-:W-:Y:S02]  /*5210*/  MOV R170, UR44 ;  /* 0x0000002c00aa7c02 */ /* 0x000fe40008000f00 */
[----:B------:R-:W-:Y:S01]  /*5220*/  MOV R22, UR43 ;  /* 0x0000002b00167c02 */ /* 0x000fe20008000f00 */
[----:B------:R-:W4:Y:S01]  /*5230*/  LDL.64 R220, [R1+0x28] ;  /* 0x0000280001dc7983 */ /* 0x000f220000100a00 */
[----:B------:R-:W-:Y:S02]  /*5240*/  MOV R20, UR42 ;  /* 0x0000002a00147c02 */ /* 0x000fe40008000f00 */
[----:B------:R-:W-:Y:S01]  /*5250*/  MOV R21, UR41 ;  /* 0x0000002900157c02 */ /* 0x000fe20008000f00 */
[----:B------:R-:W5:Y:S01]  /*5260*/  LDL.64 R216, [R1+0x20] ;  /* 0x0000200001d87983 */ /* 0x000f620000100a00 */
[----:B------:R-:W-:-:S02]  /*5270*/  MOV R19, UR40 ;  /* 0x0000002800137c02 */ /* 0x000fc40008000f00 */
[----:B------:R-:W-:Y:S01]  /*5280*/  MOV R23, UR55 ;  /* 0x0000003700177c02 */ /* 0x000fe20008000f00 */
[----:B------:R-:W5:Y:S01]  /*5290*/  LDL.64 R212, [R1+0x10] ;  /* 0x0000100001d47983 */ /* 0x000f620000100a00 */
[----:B------:R-:W-:Y:S02]  /*52a0*/  MOV R160, UR54 ;  /* 0x0000003600a07c02 */ /* 0x000fe40008000f00 */
[----:B------:R-:W-:Y:S01]  /*52b0*/  MOV R161, UR53 ;  /* 0x0000003500a17c02 */ /* 0x000fe20008000f00 */
[----:B------:R-:W5:Y:S01]  /*52c0*/  LDL.64 R210, [R1+0x8] ;  /* 0x0000080001d27983 */ /* 0x000f620000100a00 */
[----:B------:R-:W-:Y:S02]  /*52d0*/  MOV R162, UR52 ;  /* 0x0000003400a27c02 */ /* 0x000fe40008000f00 */
[----:B------:R-:W-:Y:S01]  /*52e0*/  MOV R163, UR51 ;  /* 0x0000003300a37c02 */ /* 0x000fe20008000f00 */
[----:B------:R-:W5:Y:S04]  /*52f0*/  LDL.64 R208, [R1] ;  /* 0x0000000001d07983 */ /* 0x000f680000100a00 */
[----:B--2---:R1:W-:Y:S01]  /*5300*/  STS.U16 [R5+0x12780], R156 ;  /* 0x0127809c05007388 */ /* 0x0043e20000000400 */
[----:B------:R2:W-:Y:S06]  /*5310*/  MEMBAR.ALL.CTA ;  /* 0x0000000000007992 */ /* 0x0005ec0000008000 */
[----:B--2---:R-:W2:Y:S02]  /*5320*/  FENCE.VIEW.ASYNC.S ;  /* 0x00000000000073c6 */ /* 0x004ea40000000000 */
[----:B--2---:R-:W-:Y:S01]  /*5330*/  BAR.SYNC.DEFER_BLOCKING 0x0 ;  /* 0x0000000000007b1d */ /* 0x004fe20000010000 */
[----:B------:R-:W-:-:S05]  /*5340*/  R2UR UR58, R232 ;  /* 0x00000000e83a72ca */ /* 0x000fca00000e0000 */
[----:B-1----:R-:W-:-:S08]  /*5350*/  WARPGROUP.ARRIVE ;  /* 0x00000000000079c5 */ /* 0x002fd00000000000 */
[----:B------:R-:W-:Y:S01]  /*5360*/  HGMMA.64x8x16.F32.BF16 R152, gdesc[UR56].tnspA, RZ, !UPT ;  /* 0x20000000389879f0 */ /* 0x000fe2000c7018ff */
[----:B------:R-:W-:Y:S02]  /*5370*/  UIADD3.64 UR44, UR4, 0x80, URZ ;  /* 0x00000080042c7897 */ /* 0x000fe4000fffe03f */
[----:B------:R-:W-:Y:S02]  /*5380*/  UIADD3.64 UR46, UR6, 0x2, URZ ;  /* 0x00000002062e7897 */ /* 0x000fe4000fffe03f */
[----:B------:R-:W-:Y:S01]  /*5390*/  HGMMA.64x8x16.F32.BF16 R152, gdesc[UR4].tnspA, R152 ;  /* 0x20000000049879f0 */ /* 0x000fe20008701898 */
[----:B------:R-:W-:Y:S02]  /*53a0*/  UIADD3.64 UR40, UR4, 0x100, URZ ;  /* 0x0000010004287897 */ /* 0x000fe4000fffe03f */
[----:B------:R-:W-:-:S04]  /*53b0*/  UIADD3.64 UR42, UR6, 0x4, URZ ;  /* 0x00000004062a7897 */ /* 0x000fc8000fffe03f */
[----:B------:R-:W-:Y:S01]  /*53c0*/  HGMMA.64x8x16.F32.BF16 R152, gdesc[UR44].tnspA, R152 ;  /* 0x200000002c9879f0 */ /* 0x000fe20008701898 */
[----:B------:R-:W-:Y:S02]  /*53d0*/  UIADD3.64 UR52, UR4, 0x180, URZ ;  /* 0x0000018004347897 */ /* 0x000fe4000fffe03f */
[----:B------:R-:W-:Y:S02]  /*53e0*/  UIADD3.64 UR54, UR6, 0x7e, URZ ;  /* 0x0000007e06367897 */ /* 0x000fe4000fffe03f */
[----:B------:R-:W-:Y:S01]  /*53f0*/  HGMMA.64x8x16.F32.BF16 R152, gdesc[UR40].tnspA, R152 ;  /* 0x20000000289879f0 */ /* 0x000fe20008701898 */
[----:B------:R-:W-:Y:S01]  /*5400*/  MOV R164, UR50 ;  /* 0x0000003200a47c02 */ /* 0x000fe20008000f00 */
[----:B------:R-:W-:Y:S01]  /*5410*/  UIADD3.64 UR50, UR6, 0x80, URZ ;  /* 0x0000008006327897 */ /* 0x000fe2000fffe03f */
[----:B------:R-:W-:Y:S02]  /*5420*/  MOV R165, UR49 ;  /* 0x0000003100a57c02 */ /* 0x000fe40008000f00 */
[----:B------:R-:W-:Y:S01]  /*5430*/  MOV R166, UR48 ;  /* 0x0000003000a67c02 */ /* 0x000fe20008000f00 */
[----:B------:R-:W-:Y:S01]  /*5440*/  UIADD3.64 UR48, UR4, 0x200, URZ ;  /* 0x0000020004307897 */ /* 0x000fe2000fffe03f */
[----:B------:R-:W-:Y:S01]  /*5450*/  HGMMA.64x8x16.F32.BF16 R152, gdesc[UR52].tnspA, R152 ;  /* 0x20000000349879f0 */ /* 0x000fe20008701898 */
[----:B------:R-:W-:-:S02]  /*5460*/  UIADD3.64 UR44, UR4, 0x280, URZ ;  /* 0x00000280042c7897 */ /* 0x000fc4000fffe03f */
[----:B------:R-:W-:-:S05]  /*5470*/  UIADD3.64 UR46, UR6, 0x82, URZ ;  /* 0x00000082062e7897 */ /* 0x000fca000fffe03f */
[----:B------:R-:W-:Y:S01]  /*5480*/  HGMMA.64x8x16.F32.BF16 R152, gdesc[UR48].tnspA, R152 ;  /* 0x20000000309879f0 */ /* 0x000fe20008701898 */
[----:B------:R-:W-:Y:S02]  /*5490*/  UIADD3.64 UR40, UR4, 0x300, URZ ;  /* 0x0000030004287897 */ /* 0x000fe4000fffe03f */
[----:B------:R-:W-:Y:S01]  /*54a0*/  UIADD3.64 UR42, UR6, 0x84, URZ ;  /* 0x00000084062a7897 */ /* 0x000fe2000fffe03f */
[----:B------:R-:W-:Y:S01]  /*54b0*/  HGMMA.64x8x16.F32.BF16 R152, gdesc[UR44].tnspA, R152 ;  /* 0x200000002c9879f0 */ /* 0x000fe20008701898 */
[----:B------:R-:W-:Y:S02]  /*54c0*/  UIADD3.64 UR52, UR4, 0x380, URZ ;  /* 0x0000038004347897 */ /* 0x000fe4000fffe03f */
        /* <DEDUP_REMOVED lines=22> */
[----:B------:R-:W-:Y:S08]  /*5630*/  HGMMA.64x8x16.F32.BF16 R152, gdesc[UR44].tnspA, R152 ;  /* 0x200000002c9879f0 */ /* 0x000ff00008701898 */
[----:B------:R-:W-:Y:S01]  /*5640*/  HGMMA.64x8x16.F32.BF16 R152, gdesc[UR40].tnspA, R152 ;  /* 0x20000000289879f0 */ /* 0x000fe20008701898 */
[----:B------:R-:W-:-:S02]  /*5650*/  UIADD3.64 UR40, UR4, 0x780, URZ ;  /* 0x0000078004287897 */ /* 0x000fc4000fffe03f */
[----:B------:R-:W-:Y:S02]  /*5660*/  UIADD3.64 UR42, UR6, 0x1fe, URZ ;  /* 0x000001fe062a7897 */ /* 0x000fe4000fffe03f */
        /* <DEDUP_REMOVED lines=8> */
[----:B------:R-:W-:Y:S04]  /*56f0*/  HGMMA.64x8x16.F32.BF16 R152, gdesc[UR48].tnspA, R152 ;  /* 0x20000000309879f0 */ /* 0x000fe80008701898 */
[----:B------:R-:W-:Y:S04]  /*5700*/  HGMMA.64x8x16.F32.BF16 R152, gdesc[UR52].tnspA, R152 ;  /* 0x20000000349879f0 */ /* 0x000fe80008701898 */
[----:B------:R-:W-:Y:S04]  /*5710*/  HGMMA.64x8x16.F32.BF16 R152, gdesc[UR8].tnspA, R152 ;  /* 0x20000000089879f0 */ /* 0x000fe80008701898 */
[----:B------:R-:W-:Y:S04]  /*5720*/  HGMMA.64x8x16.F32.BF16 R152, gdesc[UR12].tnspA, R152 ;  /* 0x200000000c9879f0 */ /* 0x000fe80008701898 */
[----:B------:R-:W-:Y:S04]  /*5730*/  HGMMA.64x8x16.F32.BF16 R152, gdesc[UR16].tnspA, R152 ;  /* 0x20000000109879f0 */ /* 0x000fe80008701898 */
[----:B------:R-:W-:Y:S04]  /*5740*/  HGMMA.64x8x16.F32.BF16 R152, gdesc[UR20].tnspA, R152 ;  /* 0x20000000149879f0 */ /* 0x000fe80008701898 */
[----:B------:R-:W-:Y:S04]  /*5750*/  HGMMA.64x8x16.F32.BF16 R152, gdesc[UR24].tnspA, R152 ;  /* 0x20000000189879f0 */ /* 0x000fe80008701898 */
[----:B------:R-:W-:Y:S04]  /*5760*/  HGMMA.64x8x16.F32.BF16 R152, gdesc[UR28].tnspA, R152 ;  /* 0x200000001c9879f0 */ /* 0x000fe80008701898 */
[----:B------:R-:W-:Y:S01]  /*5770*/  HGMMA.64x8x16.F32.BF16 R152, gdesc[UR32].tnspA, R152 ;  /* 0x20000000209879f0 */ /* 0x000fe20008701898 */
[----:B------:R-:W-:-:S02]  /*5780*/  R2UR UR43, R22 ;  /* 0x00000000162b72ca */ /* 0x000fc400000e0000 */
[----:B------:R-:W-:Y:S02]  /*5790*/  R2UR UR42, R20 ;  /* 0x00000000142a72ca */ /* 0x000fe400000e0000 */
[----:B------:R-:W-:Y:S02]  /*57a0*/  R2UR UR41, R21 ;  /* 0x00000000152972ca */ /* 0x000fe400000e0000 */
[----:B------:R-:W-:Y:S01]  /*57b0*/  R2UR UR40, R19 ;  /* 0x00000000132872ca */ /* 0x000fe200000e0000 */
[----:B------:R-:W-:Y:S01]  /*57c0*/  HGMMA.64x8x16.F32.BF16 R152, gdesc[UR36].tnspA, R152 ;  /* 0x20000000249879f0 */ /* 0x000fe20008701898 */
[----:B------:R-:W-:Y:S02]  /*57d0*/  R2UR UR47, R167 ;  /* 0x00000000a72f72ca */ /* 0x000fe400000e0000 */
[----:B------:R-:W-:Y:S02]  /*57e0*/  R2UR UR46, R168 ;  /* 0x00000000a82e72ca */ /* 0x000fe400000e0000 */
[----:B------:R-:W-:-:S02]  /*57f0*/  R2UR UR45, R169 ;  /* 0x00000000a92d72ca */ /* 0x000fc400000e0000 */
[----:B------:R-:W-:-:S05]  /*5800*/  R2UR UR44, R170 ;  /* 0x00000000aa2c72ca */ /* 0x000fca00000e0000 */
[----:B------:R-:W-:Y:S01]  /*5810*/  HGMMA.64x8x16.F32.BF16 R152, gdesc[UR40].tnspA, R152 ;  /* 0x20000000289879f0 */ /* 0x000fe20008701898 */
[----:B------:R-:W-:Y:S02]  /*5820*/  R2UR UR51, R163 ;  /* 0x00000000a33372ca */ /* 0x000fe400000e0000 */
[----:B------:R-:W-:Y:S02]  /*5830*/  R2UR UR50, R164 ;  /* 0x00000000a43272ca */ /* 0x000fe400000e0000 */
[----:B------:R-:W-:Y:S02]  /*5840*/  R2UR UR49, R165 ;  /* 0x00000000a53172ca */ /* 0x000fe400000e0000 */
[----:B------:R-:W-:Y:S01]  /*5850*/  R2UR UR48, R166 ;  /* 0x00000000a63072ca */ /* 0x000fe200000e0000 */
[----:B------:R-:W-:Y:S01]  /*5860*/  HGMMA.64x8x16.F32.BF16 R152, gdesc[UR44].tnspA, R152 ;  /* 0x200000002c9879f0 */ /* 0x000fe20008701898 */
[----:B------:R-:W-:Y:S01]  /*5870*/  UMOV UR58, UR52 ;  /* 0x00000034003a7c82 */ /* 0x000fe20008000000 */
[----:B------:R-:W-:Y:S01]  /*5880*/  UMOV UR59, UR53 ;  /* 0x00000035003b7c82 */ /* 0x000fe20008000000 */
[----:B------:R-:W-:-:S02]  /*5890*/  R2UR UR55, R23 ;  /* 0x00000000173772ca */ /* 0x000fc400000e0000 */
[----:B------:R-:W-:Y:S02]  /*58a0*/  R2UR UR54, R160 ;  /* 0x00000000a03672ca */ /* 0x000fe400000e0000 */
[----:B------:R-:W-:Y:S02]  /*58b0*/  R2UR UR53, R161 ;  /* 0x00000000a13572ca */ /* 0x000fe400000e0000 */
[----:B------:R-:W-:-:S03]  /*58c0*/  R2UR UR52, R162 ;  /* 0x00000000a23472ca */ /* 0x000fc600000e0000 */
[----:B------:R-:W-:Y:S04]  /*58d0*/  HGMMA.64x8x16.F32.BF16 R152, gdesc[UR48].tnspA, R152 ;  /* 0x20000000309879f0 */ /* 0x000fe80008701898 */
[----:B------:R-:W-:Y:S02]  /*58e0*/  MOV R167, UR55 ;  /* 0x0000003700a77c02 */ /* 0x000fe40008000f00 */
[----:B------:R-:W-:Y:S02]  /*58f0*/  MOV R168, UR54 ;  /* 0x0000003600a87c02 */ /* 0x000fe40008000f00 */
[----:B------:R-:W-:Y:S02]  /*5900*/  MOV R169, UR53 ;  /* 0x0000003500a97c02 */ /* 0x000fe40008000f00 */
[----:B------:R-:W-:Y:S01]  /*5910*/  MOV R170, UR52 ;  /* 0x0000003400aa7c02 */ /* 0x000fe20008000f00 */
[----:B------:R-:W-:Y:S01]  /*5920*/  HGMMA.64x8x16.F32.BF16 R152, gdesc[UR52].tnspA, R152 ;  /* 0x20000000349879f0 */ /* 0x000fe20008701898 */
[----:B------:R-:W-:Y:S01]  /*5930*/  UIADD3.64 UR54, UR6, 0x3e, URZ ;  /* 0x0000003e06367897 */ /* 0x000fe2000fffe03f */
[----:B------:R-:W-:Y:S01]  /*5940*/  UMOV UR52, UR56 ;  /* 0x0000003800347c82 */ /* 0x000fe20008000000 */
[----:B------:R-:W-:-:S07]  /*5950*/  UMOV UR53, UR57 ;  /* 0x0000003900357c82 */ /* 0x000fce0008000000 */
[----:B------:R-:W-:Y:S01]  /*5960*/  HGMMA.64x8x16.F32.BF16 R156, gdesc[UR52].tnspA, RZ, !UPT ;  /* 0x20000000349c79f0 */ /* 0x000fe2000c7018ff */
[----:B------:R-:W-:Y:S02]  /*5970*/  MOV R23, UR15 ;  /* 0x0000000f00177c02 */ /* 0x000fe40008000f00 */
[----:B------:R-:W-:Y:S01]  /*5980*/  MOV R160, UR14 ;  /* 0x0000000e00a07c02 */ /* 0x000fe20008000f00 */
[----:B------:R-:W-:Y:S01]  /*5990*/  UIADD3.64 UR14, UR6, 0x40, URZ ;  /* 0x00000040060e7897 */ /* 0x000fe2000fffe03f */
[----:B------:R-:W-:Y:S01]  /*59a0*/  MOV R161, UR13 ;  /* 0x0000000d00a17c02 */ /* 0x000fe20008000f00 */
[----:B------:R-:W-:Y:S01]  /*59b0*/  UMOV UR13, UR5 ;  /* 0x00000005000d7c82 */ /* 0x000fe20008000000 */
[----:B------:R-:W-:Y:S01]  /*59c0*/  MOV R162, UR12 ;  /* 0x0000000c00a27c02 */ /* 0x000fe20008000f00 */
[----:B------:R-:W-:Y:S01]  /*59d0*/  UMOV UR12, UR4 ;  /* 0x00000004000c7c82 */ /* 0x000fe20008000000 */
[----:B------:R-:W-:-:S04]  /*59e0*/  MOV R19, UR11 ;  /* 0x0000000b00137c02 */ /* 0x000fc80008000f00 */
[----:B------:R-:W-:Y:S01]  /*59f0*/  HGMMA.64x8x16.F32.BF16 R156, gdesc[UR12].tnspA, R156 ;  /* 0x200000000c9c79f0 */ /* 0x000fe2000870189c */
[----:B------:R-:W-:Y:S01]  /*5a00*/  MOV R20, UR10 ;  /* 0x0000000a00147c02 */ /* 0x000fe20008000f00 */
[----:B------:R-:W-:Y:S01]  /*5a10*/  UIADD3.64 UR10, UR4, 0x80, URZ ;  /* 0x00000080040a7897 */ /* 0x000fe2000fffe03f */
[----:B------:R-:W-:Y:S02]  /*5a20*/  MOV R163, UR51 ;  /* 0x0000003300a37c02 */ /* 0x000fe40008000f00 */
[----:B------:R-:W-:Y:S01]  /*5a30*/  MOV R164, UR50 ;  /* 0x0000003200a47c02 */ /* 0x000fe20008000f00 */
[----:B------:R-:W-:Y:S01]  /*5a40*/  UIADD3.64 UR50, UR6, 0x42, URZ ;  /* 0x0000004206327897 */ /* 0x000fe2000fffe03f */
[----:B------:R-:W-:Y:S02]  /*5a50*/  MOV R165, UR49 ;  /* 0x0000003100a57c02 */ /* 0x000fe40008000f00 */
[----:B------:R-:W-:Y:S01]  /*5a60*/  MOV R166, UR48 ;  /* 0x0000003000a67c02 */ /* 0x000fe20008000f00 */
[----:B------:R-:W-:Y:S01]  /*5a70*/  UMOV UR48, UR10 ;  /* 0x0000000a00307c82 */ /* 0x000fe20008000000 */
[----:B------:R-:W-:-:S04]  /*5a80*/  UMOV UR49, UR11 ;  /* 0x0000000b00317c82 */ /* 0x000fc80008000000 */
[----:B------:R-:W-:Y:S01]  /*5a90*/  HGMMA.64x8x16.F32.BF16 R156, gdesc[UR48].tnspA, R156 ;  /* 0x20000000309c79f0 */ /* 0x000fe2000870189c */
[----:B------:R-:W-:Y:S01]  /*5aa0*/  MOV R21, UR9 ;  /* 0x0000000900157c02 */ /* 0x000fe20008000f00 */
[----:B------:R-:W-:Y:S01]  /*5ab0*/  UIADD3.64 UR14, UR6, 0x44, URZ ;  /* 0x00000044060e7897 */ /* 0x000fe2000fffe03f */
[----:B------:R-:W-:Y:S01]  /*5ac0*/  MOV R22, UR8 ;  /* 0x0000000800167c02 */ /* 0x000fe20008000f00 */
[----:B------:R-:W-:-:S07]  /*5ad0*/  UIADD3.64 UR8, UR4, 0x100, URZ ;  /* 0x0000010004087897 */ /* 0x000fce000fffe03f */
[----:B------:R-:W-:Y:S01]  /*5ae0*/  UMOV UR12, UR8 ;  /* 0x00000008000c7c82 */ /* 0x000fe20008000000 */
[----:B------:R-:W-:Y:S02]  /*5af0*/  UMOV UR13, UR9 ;  /* 0x00000009000d7c82 */ /* 0x000fe40008000000 */
[----:B------:R-:W-:Y:S01]  /*5b00*/  HGMMA.64x8x16.F32.BF16 R156, gdesc[UR12].tnspA, R156 ;  /* 0x200000000c9c79f0 */ /* 0x000fe2000870189c */
[----:B------:R-:W-:Y:S02]  /*5b10*/  UIADD3.64 UR54, UR6, 0xbe, URZ ;  /* 0x000000be06367897 */ /* 0x000fe4000fffe03f */
        /* <DEDUP_REMOVED lines=65> */
[----:B------:R-:W-:Y:S02]  /*5f30*/  UIADD3.64 UR8, UR4, 0x800, URZ ;  /* 0x0000080004087897 */ /* 0x000fe4000fffe03f */
[----:B------:R-:W-:Y:S02]  /*5f40*/  UIADD3.64 UR54, UR6, 0x242, URZ ;  /* 0x0000024206367897 */ /* 0x000fe4000fffe03f */
[----:B------:R-:W-:-:S05]  /*5f50*/  UIADD3.64 UR48, UR4, 0x880, URZ ;  /* 0x0000088004307897 */ /* 0x000fca000fffe03f */
[----:B------:R-:W-:Y:S02]  /*5f60*/  HGMMA.64x8x16.F32.BF16 R156, gdesc[UR8].tnspA, R156 ;  /* 0x20000000089c79f0 */ /* 0x000fe4000870189c */
[----:B------:R-:W-:Y:S01]  /*5f70*/  UMOV UR52, UR48 ;  /* 0x0000003000347c82 */ /* 0x000fe20008000000 */
[----:B------:R-:W-:Y:S01]  /*5f80*/  UMOV UR53, UR49 ;  /* 0x0000003100357c82 */ /* 0x000fe20008000000 */
[----:B------:R-:W-:Y:S01]  /*5f90*/  UIADD3.64 UR50, UR6, 0x244, URZ ;  /* 0x0000024406327897 */ /* 0x000fe2000fffe03f */
[----:B------:R-:W-:Y:S01]  /*5fa0*/  HGMMA.64x8x16.F32.BF16 R156, gdesc[UR52].tnspA, R156 ;  /* 0x20000000349c79f0 */ /* 0x000fe2000870189c */
[----:B------:R-:W-:Y:S01]  /*5fb0*/  UMOV UR48, UR58 ;  /* 0x0000003a00307c82 */ /* 0x000fe20008000000 */
[----:B------:R-:W-:Y:S01]  /*5fc0*/  UMOV UR49, UR59 ;  /* 0x0000003b00317c82 */ /* 0x000fe20008000000 */
[----:B------:R-:W-:Y:S02]  /*5fd0*/  R2UR UR9, R21 ;  /* 0x00000000150972ca */ /* 0x000fe400000e0000 */
[----:B------:R-:W-:Y:S01]  /*5fe0*/  R2UR UR8, R22 ;  /* 0x00000000160872ca */ /* 0x000fe200000e0000 */
[----:B------:R-:W-:-:S02]  /*5ff0*/  UIADD3.64 UR54, UR6, 0x2be, URZ ;  /* 0x000002be06367897 */ /* 0x000fc4000fffe03f */
[----:B------:R-:W-:Y:S10]  /*6000*/  HGMMA.64x8x16.F32.BF16 R156, gdesc[UR48].tnspA, R156 ;  /* 0x20000000309c79f0 */ /* 0x000ff4000870189c */
[----:B------:R-:W-:Y:S01]  /*6010*/  UMOV UR52, UR8 ;  /* 0x0000000800347c82 */ /* 0x000fe20008000000 */
[----:B------:R-:W-:Y:S01]  /*6020*/  UMOV UR53, UR9 ;  /* 0x0000000900357c82 */ /* 0x000fe20008000000 */
[----:B------:R-:W-:-:S02]  /*6030*/  R2UR UR13, R161 ;  /* 0x00000000a10d72ca */ /* 0x000fc400000e0000 */
[----:B------:R-:W-:Y:S01]  /*6040*/  R2UR UR12, R162 ;  /* 0x00000000a20c72ca */ /* 0x000fe200000e0000 */
[----:B------:R-:W-:Y:S01]  /*6050*/  UIADD3.64 UR50, UR6, 0x2c0, URZ ;  /* 0x000002c006327897 */ /* 0x000fe2000fffe03f */
[----:B------:R-:W-:Y:S11]  /*6060*/  HGMMA.64x8x16.F32.BF16 R156, gdesc[UR52].tnspA, R156 ;  /* 0x20000000349c79f0 */ /* 0x000ff6000870189c */
[----:B------:R-:W-:Y:S01]  /*6070*/  UMOV UR48, UR12 ;  /* 0x0000000c00307c82 */ /* 0x000fe20008000000 */
[----:B------:R-:W-:Y:S01]  /*6080*/  UMOV UR49, UR13 ;  /* 0x0000000d00317c82 */ /* 0x000fe20008000000 */
[----:B------:R-:W-:Y:S01]  /*6090*/  UIADD3.64 UR54, UR6, 0x2c2, URZ ;  /* 0x000002c206367897 */ /* 0x000fe2000fffe03f */
[----:B------:R-:W-:Y:S01]  /*60a0*/  HGMMA.64x8x16.F32.BF16 R156, gdesc[UR48].tnspA, R156 ;  /* 0x20000000309c79f0 */ /* 0x000fe2000870189c */
[----:B------:R-:W-:Y:S01]  /*60b0*/  UMOV UR52, UR16 ;  /* 0x0000001000347c82 */ /* 0x000fe20008000000 */
[----:B------:R-:W-:Y:S01]  /*60c0*/  UMOV UR53, UR17 ;  /* 0x0000001100357c82 */ /* 0x000fe20008000000 */
[----:B------:R-:W-:-:S05]  /*60d0*/  UIADD3.64 UR50, UR6, 0x2c4, URZ ;  /* 0x000002c406327897 */ /* 0x000fca000fffe03f */
[----:B------:R-:W-:Y:S01]  /*60e0*/  HGMMA.64x8x16.F32.BF16 R156, gdesc[UR52].tnspA, R156 ;  /* 0x20000000349c79f0 */ /* 0x000fe2000870189c */
        /* <DEDUP_REMOVED lines=28> */
[----:B------:R-:W-:Y:S02]  /*62b0*/  R2UR UR49, R165 ;  /* 0x00000000a53172ca */ /* 0x000fe400000e0000 */
[----:B------:R-:W-:-:S11]  /*62c0*/  R2UR UR48, R166 ;  /* 0x00000000a63072ca */ /* 0x000fd600000e0000 */
[----:B------:R-:W-:Y:S02]  /*62d0*/  UMOV UR53, UR49 ;  /* 0x0000003100357c82 */ /* 0x000fe40008000000 */
[----:B------:R-:W-:Y:S01]  /*62e0*/  UMOV UR52, UR48 ;  /* 0x0000003000347c82 */ /* 0x000fe20008000000 */
[----:B------:R-:W-:Y:S01]  /*62f0*/  R2UR UR14, R160 ;  /* 0x00000000a00e72ca */ /* 0x000fe200000e0000 */
[----:B---3--:R-:W-:Y:S01]  /*6300*/  IMAD.WIDE R160, R14, 0x2, R214 ;  /* 0x000000020ea07825 */ /* 0x008fe200078e02d6 */
[----:B------:R-:W-:-:S04]  /*6310*/  R2UR UR51, R163 ;  /* 0x00000000a33372ca */ /* 0x000fc800000e0000 */
[----:B------:R1:W2:Y:S01]  /*6320*/  LDG.E.U16 R163, desc[UR60][R160.64] ;  /* 0x0000003ca0a37981 */ /* 0x0002a2000c1e1500 */
[----:B------:R-:W-:Y:S01]  /*6330*/  HGMMA.64x8x16.F32.BF16 R156, gdesc[UR52].tnspA, R156 ;  /* 0x20000000349c79f0 */ /* 0x000fe2000870189c */
[----:B-1----:R-:W-:-:S06]  /*6340*/  IMAD.WIDE R160, R14, 0x2, R246 ;  /* 0x000000020ea07825 */ /* 0x002fcc00078e02f6 */
[----:B------:R-:W3:Y:S01]  /*6350*/  LDG.E.U16 R161, desc[UR60][R160.64] ;  /* 0x0000003ca0a17981 */ /* 0x000ee2000c1e1500 */
[----:B------:R-:W-:Y:S02]  /*6360*/  R2UR UR53, R169 ;  /* 0x00000000a93572ca */ /* 0x000fe400000e0000 */
[----:B------:R-:W-:Y:S01]  /*6370*/  R2UR UR52, R170 ;  /* 0x00000000aa3472ca */ /* 0x000fe200000e0000 */
[----:B------:R-:W-:Y:S01]  /*6380*/  UIADD3.64 UR58, UR6, 0x3c4, URZ ;  /* 0x000003c4063a7897 */ /* 0x000fe2000fffe03f */
[----:B------:R-:W-:Y:S02]  /*6390*/  MOV R206, UR57 ;  /* 0x0000003900ce7c02 */ /* 0x000fe40008000f00 */
[----:B------:R-:W-:Y:S02]  /*63a0*/  MOV R207, UR56 ;  /* 0x0000003800cf7c02 */ /* 0x000fe40008000f00 */
[----:B------:R-:W-:Y:S01]  /*63b0*/  R2UR UR15, R23 ;  /* 0x00000000170f72ca */ /* 0x000fe200000e0000 */
[----:B----4-:R-:W-:Y:S01]  /*63c0*/  IMAD.WIDE R22, R14, 0x2, R220 ;  /* 0x000000020e167825 */ /* 0x010fe200078e02dc */
[----:B------:R-:W-:-:S03]  /*63d0*/  R2UR UR10, R20 ;  /* 0x00000000140a72ca */ /* 0x000fc600000e0000 */
[----:B------:R-:W-:Y:S02]  /*63e0*/  UMOV UR57, UR53 ;  /* 0x0000003500397c82 */ /* 0x000fe40008000000 */
[----:B------:R-:W-:Y:S01]  /*63f0*/  UMOV UR56, UR52 ;  /* 0x0000003400387c82 */ /* 0x000fe20008000000 */
[----:B-----5:R-:W-:Y:S01]  /*6400*/  IMAD.WIDE R20, R14, 0x2, R216 ;  /* 0x000000020e147825 */ /* 0x020fe200078e02d8 */
[----:B------:R-:W-:Y:S01]  /*6410*/  R2UR UR54, R168 ;  /* 0x00000000a83672ca */ /* 0x000fe200000e0000 */
[----:B------:R-:W4:Y:S02]  /*6420*/  LDG.E.U16 R23, desc[UR60][R22.64] ;  /* 0x0000003c16177981 */ /* 0x000f24000c1e1500 */
[----:B------:R-:W-:Y:S01]  /*6430*/  IMAD.WIDE R168, R14, 0x2, R210 ;  /* 0x000000020ea87825 */ /* 0x000fe200078e02d2 */
[----:B------:R-:W-:Y:S01]  /*6440*/  R2UR UR50, R164 ;  /* 0x00000000a43272ca */ /* 0x000fe200000e0000 */
[----:B------:R-:W5:Y:S02]  /*6450*/  LDG.E.U16 R21, desc[UR60][R20.64] ;  /* 0x0000003c14157981 */ /* 0x000f64000c1e1500 */
[----:B------:R-:W-:Y:S01]  /*6460*/  IMAD.WIDE R164, R14, 0x2, R208 ;  /* 0x000000020ea47825 */ /* 0x000fe200078e02d0 */
[----:B------:R-:W-:-:S02]  /*6470*/  R2UR UR55, R167 ;  /* 0x00000000a73772ca */ /* 0x000fc400000e0000 */
[----:B------:R-:W-:Y:S01]  /*6480*/  R2UR UR11, R19 ;  /* 0x00000000130b72ca */ /* 0x000fe200000e0000 */
[----:B------:R1:W2:Y:S01]  /*6490*/  LDG.E.U16 R20, desc[UR60][R168.64] ;  /* 0x0000003ca8147981 */ /* 0x0002a2000c1e1500 */
[----:B------:R-:W-:Y:S01]  /*64a0*/  HGMMA.64x8x16.F32.BF16 R156, gdesc[UR56].tnspA, R156, gsb0 ;  /* 0x20000000389c79f0 */ /* 0x000fe2000800189c */
[----:B------:R-:W-:Y:S02]  /*64b0*/  R2UR UR57, R206 ;  /* 0x00000000ce3972ca */ /* 0x000fe400000e0000 */
[----:B------:R-:W5:Y:S01]  /*64c0*/  LDG.E.U16 R164, desc[UR60][R164.64] ;  /* 0x0000003ca4a47981 */ /* 0x000f62000c1e1500 */
[----:B------:R-:W-:Y:S01]  /*64d0*/  R2UR UR56, R207 ;  /* 0x00000000cf3872ca */ /* 0x000fe200000e0000 */
[----:B------:R-:W-:-:S04]  /*64e0*/  IMAD.WIDE R206, R14, 0x2, R212 ;  /* 0x000000020ece7825 */ /* 0x000fc800078e02d4 */
[C---:B-1----:R-:W-:Y:S01]  /*64f0*/  IMAD.WIDE R168, R14.reuse, 0x2, R236 ;  /* 0x000000020ea87825 */ /* 0x042fe200078e02ec */
[----:B------:R1:W5:Y:S03]  /*6500*/  LDG.E.U16 R22, desc[UR60][R206.64] ;  /* 0x0000003cce167981 */ /* 0x000366000c1e1500 */
[C---:B------:R-:W-:Y:S01]  /*6510*/  IMAD.WIDE R166, R14.reuse, 0x2, R250 ;  /* 0x000000020ea67825 */ /* 0x040fe200078e02fa */
[----:B------:R0:W5:Y:S03]  /*6520*/  LDG.E.U16 R165, desc[UR60][R168.64] ;  /* 0x0000003ca8a57981 */ /* 0x000166000c1e1500 */
[C---:B------:R-:W-:Y:S01]  /*6530*/  IMAD.WIDE R208, R14.reuse, 0x2, R240 ;  /* 0x000000020ed07825 */ /* 0x040fe200078e02f0 */
[----:B------:R0:W5:Y:S03]  /*6540*/  LDG.E.U16 R162, desc[UR60][R166.64] ;  /* 0x0000003ca6a27981 */ /* 0x000166000c1e1500 */
[C---:B-1----:R-:W-:Y:S01]  /*6550*/  IMAD.WIDE R206, R14.reuse, 0x2, R238 ;  /* 0x000000020ece7825 */ /* 0x042fe200078e02ee */
[----:B------:R1:W5:Y:S03]  /*6560*/  LDG.E.U16 R160, desc[UR60][R208.64] ;  /* 0x0000003cd0a07981 */ /* 0x000366000c1e1500 */
[C---:B0-----:R-:W-:Y:S01]  /*6570*/  IMAD.WIDE R168, R14.reuse, 0x2, R226 ;  /* 0x000000020ea87825 */ /* 0x041fe200078e02e2 */
[----:B------:R0:W5:Y:S03]  /*6580*/  LDG.E.U16 R19, desc[UR60][R206.64] ;  /* 0x0000003cce137981 */ /* 0x000166000c1e1500 */
[C---:B------:R-:W-:Y:S01]  /*6590*/  IMAD.WIDE R166, R14.reuse, 0x2, R242 ;  /* 0x000000020ea67825 */ /* 0x040fe200078e02f2 */
[----:B------:R0:W5:Y:S03]  /*65a0*/  LDG.E.U16 R210, desc[UR60][R168.64] ;  /* 0x0000003ca8d27981 */ /* 0x000166000c1e1500 */
[----:B-1----:R-:W-:-:S02]  /*65b0*/  IMAD.WIDE R208, R14, 0x2, R234 ;  /* 0x000000020ed07825 */ /* 0x002fc400078e02ea */
[----:B------:R-:W5:Y:S02]  /*65c0*/  LDG.E.U16 R166, desc[UR60][R166.64] ;  /* 0x0000003ca6a67981 */ /* 0x000f64000c1e1500 */
[----:B0-----:R-:W-:-:S04]  /*65d0*/  IMAD.WIDE R206, R14, 0x2, R230 ;  /* 0x000000020ece7825 */ /* 0x001fc800078e02e6 */
[C---:B------:R-:W-:Y:S01]  /*65e0*/  IMAD.WIDE R168, R14.reuse, 0x2, R222 ;  /* 0x000000020ea87825 */ /* 0x040fe200078e02de */
[----:B------:R0:W5:Y:S04]  /*65f0*/  LDG.E.U16 R170, desc[UR60][R206.64] ;  /* 0x0000003cceaa7981 */ /* 0x000168000c1e1500 */
[----:B------:R1:W5:Y:S04]  /*6600*/  LDG.E.U16 R167, desc[UR60][R208.64] ;  /* 0x0000003cd0a77981 */ /* 0x000368000c1e1500 */
[----:B------:R1:W5:Y:S01]  /*6610*/  LDG.E.U16 R211, desc[UR60][R168.64] ;  /* 0x0000003ca8d37981 */ /* 0x000362000c1e1500 */
[----:B0-----:R-:W-:-:S04]  /*6620*/  IMAD.WIDE R206, R14, 0x2, R218 ;  /* 0x000000020ece7825 */ /* 0x001fc800078e02da */
[C---:B-1----:R-:W-:Y:S01]  /*6630*/  IMAD.WIDE R208, R14.reuse, 0x2, R192 ;  /* 0x000000020ed07825 */ /* 0x042fe200078e02c0 */
[----:B------:R0:W5:Y:S03]  /*6640*/  LDG.E.U16 R212, desc[UR60][R206.64] ;  /* 0x0000003cced47981 */ /* 0x000166000c1e1500 */
[C---:B------:R-:W-:Y:S01]  /*6650*/  IMAD.WIDE R168, R14.reuse, 0x2, R190 ;  /* 0x000000020ea87825 */ /* 0x040fe200078e02be */
        /* <DEDUP_REMOVED lines=23> */
[C---:B------:R-:W-:Y:S02]  /*67d0*/  IMAD.WIDE R168, R14.reuse, 0x2, R172 ;  /* 0x000000020ea87825 */ /* 0x040fe400078e02ac */
[----:B------:R-:W5:Y:S04]  /*67e0*/  LDG.E.U16 R208, desc[UR60][R208.64] ;  /* 0x0000003cd0d07981 */ /* 0x000f68000c1e1500 */
[----:B------:R-:W5:Y:S01]  /*67f0*/  LDG.E.U16 R168, desc[UR60][R168.64] ;  /* 0x0000003ca8a87981 */ /* 0x000f62000c1e1500 */
[----:B0-----:R-:W-:-:S06]  /*6800*/  IMAD.WIDE R206, R14, 0x2, R194 ;  /* 0x000000020ece7825 */ /* 0x001fcc00078e02c2 */
[----:B------:R0:W5:Y:S01]  /*6810*/  LDG.E.U16 R206, desc[UR60][R206.64] ;  /* 0x0000003ccece7981 */ /* 0x000162000c1e1500 */
[----:B------:R-:W1:Y:S01]  /*6820*/  S2R R233, SR_TID.X ;  /* 0x0000000000e97919 */ /* 0x000e620000002100 */
[----:B------:R-:W-:Y:S02]  /*6830*/  WARPGROUP.DEPBAR.LE gsb0, 0x0 ;  /* 0x00008000000079c5 */ /* 0x000fe40000010000 */
[-C--:B------:R-:W-:Y:S01]  /*6840*/  FMUL R154, R154, R244.reuse ;  /* 0x000000f49a9a7220 */ /* 0x080fe20000400000 */
[----:B------:R-:W-:Y:S01]  /*6850*/  FMUL R155, R155, R244 ;  /* 0x000000f49b9b7220 */ /* 0x000fe20000400000 */
[----:B------:R-:W-:Y:S01]  /*6860*/  BAR.SYNC.DEFER_BLOCKING 0x0 ;  /* 0x0000000000007b1d */ /* 0x000fe20000010000 */
[----:B-1----:R-:W-:-:S04]  /*6870*/  LOP3.LUT R233, R233, 0x3, RZ, 0xc0, !PT ;  /* 0x00000003e9e97812 */ /* 0x002fc800078ec0ff */
[----:B0-----:R-:W-:Y:S01]  /*6880*/  LEA R207, P6, R233, R15, 0x1 ;  /* 0x0000000fe9cf7211 */ /* 0x001fe200078c08ff */
[----:B------:R-:W-:-:S03]  /*6890*/  VIADD R233, R0, 0x8 ;  /* 0x0000000800e97836 */ /* 0x000fc60000000000 */
[C---:B------:R-:W-:Y:S02]  /*68a0*/  IADD3 R169, P5, R207.reuse, 0x8, RZ ;  /* 0x00000008cfa97810 */ /* 0x040fe40007fbe0ff */
[-C--:B------:R-:W-:Y:S02]  /*68b0*/  ISETP.GT.U32.AND P4, PT, R207, R233.reuse, PT ;  /* 0x000000e9cf00720c */ /* 0x080fe40003f84070 */
[-C--:B------:R-:W-:Y:S01]  /*68c0*/  ISETP.GT.U32.AND P1, PT, R169, R0.reuse, PT ;  /* 0x00000000a900720c */ /* 0x080fe20003f24070 */
[----:B------:R-:W-:Y:S01]  /*68d0*/  IMAD.X R169, RZ, RZ, R3, P6 ;  /* 0x000000ffffa97224 */ /* 0x000fe200030e0603 */
[CC--:B------:R-:W-:Y:S02]  /*68e0*/  ISETP.GT.U32.AND P2, PT, R207.reuse, R0.reuse, PT ;  /* 0x00000000cf00720c */ /* 0x0c0fe40003f44070 */
[C---:B------:R-:W-:Y:S02]  /*68f0*/  ISETP.GE.U32.AND P0, PT, R207.reuse, R0, PT ;  /* 0x00000000cf00720c */ /* 0x040fe40003f06070 */
[----:B------:R-:W-:-:S02]  /*6900*/  ISETP.GE.U32.AND P3, PT, R207, R233, PT ;  /* 0x000000e9cf00720c */ /* 0x000fc40003f66070 */
[----:B------:R-:W-:Y:S02]  /*6910*/  ISETP.GT.U32.AND.EX P4, PT, R169, RZ, PT, P4 ;  /* 0x000000ffa900720c */ /* 0x000fe40003f84140 */
[----:B------:R-:W-:Y:S02]  /*6920*/  IADD3 R207, P6, R207, 0x9, RZ ;  /* 0x00000009cfcf7810 */ /* 0x000fe40007fde0ff */
[----:B------:R-:W-:Y:S02]  /*6930*/  ISETP.GE.U32.AND.EX P3, PT, R169, RZ, PT, P3 ;  /* 0x000000ffa900720c */ /* 0x000fe40003f66130 */
[----:B------:R-:W-:Y:S02]  /*6940*/  FSEL R154, R154, -INF , !P4 ;  /* 0xff8000009a9a7808 */ /* 0x000fe40006000000 */
[----:B------:R-:W-:Y:S01]  /*6950*/  ISETP.GT.U32.AND P4, PT, R207, R233, PT ;  /* 0x000000e9cf00720c */ /* 0x000fe20003f84070 */
[----:B------:R-:W-:Y:S01]  /*6960*/  FMUL R233, R158, R244 ;  /* 0x000000f49ee97220 */ /* 0x000fe20000400000 */
[----:B------:R-:W-:Y:S01]  /*6970*/  IMAD.X R158, RZ, RZ, R169, P6 ;  /* 0x000000ffff9e7224 */ /* 0x000fe200030e06a9 */
[----:B------:R-:W-:-:S02]  /*6980*/  ISETP.GT.U32.AND.EX P2, PT, R169, RZ, PT, P2 ;  /* 0x000000ffa900720c */ /* 0x000fc40003f44120 */
[----:B------:R-:W-:Y:S01]  /*6990*/  FSEL R155, R155, -INF , !P3 ;  /* 0xff8000009b9b7808 */ /* 0x000fe20005800000 */
[----:B------:R-:W-:Y:S01]  /*69a0*/  FMUL R209, R159, R244 ;  /* 0x000000f49fd17220 */ /* 0x000fe20000400000 */
[----:B------:R-:W-:Y:S02]  /*69b0*/  FSEL R159, R233, -INF , !P2 ;  /* 0xff800000e99f7808 */ /* 0x000fe40005000000 */
[----:B------:R-:W-:Y:S02]  /*69c0*/  ISETP.GT.U32.AND.EX P4, PT, R158, RZ, PT, P4 ;  /* 0x000000ff9e00720c */ /* 0x000fe40003f84140 */
[----:B------:R-:W-:Y:S02]  /*69d0*/  FMNMX R233, R154, R155, !PT ;  /* 0x0000009b9ae97209 */ /* 0x000fe40007800000 */
[----:B------:R-:W-:Y:S02]  /*69e0*/  FSEL R209, R209, -INF , !P4 ;  /* 0xff800000d1d17808 */ /* 0x000fe40006000000 */
[----:B------:R-:W-:-:S04]  /*69f0*/  FMNMX R233, R159, R233, !PT ;  /* 0x000000e99fe97209 */ /* 0x000fc80007800000 */
[----:B------:R-:W-:Y:S02]  /*6a00*/  FMNMX R233, R209, R233, !PT ;  /* 0x000000e9d1e97209 */ /* 0x000fe40007800000 */
[----:B------:R-:W-:Y:S01]  /*6a10*/  ISETP.GT.U32.AND P4, PT, R207, R0, PT ;  /* 0x00000000cf00720c */ /* 0x000fe20003f84070 */
[----:B------:R-:W-:Y:S01]  /*6a20*/  IMAD.X R207, RZ, RZ, R169, P5 ;  /* 0x000000ffffcf7224 */ /* 0x000fe200028e06a9 */
[----:B------:R-:W-:Y:S02]  /*6a30*/  ISETP.GE.U32.AND.EX P3, PT, R169, RZ, PT, P0 ;  /* 0x000000ffa900720c */ /* 0x000fe40003f66100 */
[----:B------:R-:W0:Y:S01]  /*6a40*/  SHFL.BFLY PT, R169, R233, 0x2, 0x1f ;  /* 0x0c401f00e9a97f89 */ /* 0x000e2200000e0000 */
[-C--:B------:R-:W-:Y:S01]  /*6a50*/  FMUL R152, R152, R244.reuse ;  /* 0x000000f498987220 */ /* 0x080fe20000400000 */
[-C--:B------:R-:W-:Y:S01]  /*6a60*/  FMUL R153, R153, R244.reuse ;  /* 0x000000f499997220 */ /* 0x080fe20000400000 */
[----:B------:R-:W-:Y:S01]  /*6a70*/  FMUL R156, R156, R244 ;  /* 0x000000f49c9c7220 */ /* 0x000fe20000400000 */
[----:B------:R-:W-:-:S02]  /*6a80*/  ISETP.GT.U32.AND.EX P1, PT, R207, RZ, PT, P1 ;  /* 0x000000ffcf00720c */ /* 0x000fc40003f24110 */
[----:B------:R-:W-:Y:S02]  /*6a90*/  FSEL R152, R152, -INF , !P2 ;  /* 0xff80000098987808 */ /* 0x000fe40005000000 */
[----:B------:R-:W-:Y:S01]  /*6aa0*/  FSEL R153, R153, -INF , !P3 ;  /* 0xff80000099997808 */ /* 0x000fe20005800000 */
[----:B------:R-:W-:Y:S01]  /*6ab0*/  FMUL R157, R157, R244 ;  /* 0x000000f49d9d7220 */ /* 0x000fe20000400000 */
[----:B------:R-:W-:Y:S02]  /*6ac0*/  ISETP.GT.U32.AND.EX P0, PT, R158, RZ, PT, P4 ;  /* 0x000000ff9e00720c */ /* 0x000fe40003f04140 */
[----:B------:R-:W-:Y:S02]  /*6ad0*/  FSEL R156, R156, -INF , !P1 ;  /* 0xff8000009c9c7808 */ /* 0x000fe40004800000 */
[----:B------:R-:W-:Y:S02]  /*6ae0*/  FMNMX R158, R152, R153, !PT ;  /* 0x00000099989e7209 */ /* 0x000fe40007800000 */
[----:B------:R-:W-:-:S02]  /*6af0*/  FSEL R157, R157, -INF , !P0 ;  /* 0xff8000009d9d7808 */ /* 0x000fc40004000000 */
[----:B------:R-:W-:-:S04]  /*6b00*/  FMNMX R158, R156, R158, !PT ;  /* 0x0000009e9c9e7209 */ /* 0x000fc80007800000 */
[----:B------:R-:W-:Y:S01]  /*6b10*/  FMNMX R158, R157, R158, !PT ;  /* 0x0000009e9d9e7209 */ /* 0x000fe20007800000 */
[----:B---3--:R1:W-:Y:S04]  /*6b20*/  STS.U16 [R12+0x10e00], R161 ;  /* 0x010e00a10c007388 */ /* 0x0083e80000000400 */
[----:B-1----:R-:W3:Y:S01]  /*6b30*/  LDL R161, [R1+0x118] ;  /* 0x0001180001a17983 */ /* 0x002ee20000100800 */
[----:B0-----:R-:W-:-:S03]  /*6b40*/  FMNMX R169, R233, R169, !PT ;  /* 0x000000a9e9a97209 */ /* 0x001fc60007800000 */
[----:B------:R-:W0:Y:S04]  /*6b50*/  SHFL.BFLY PT, R233, R158, 0x2, 0x1f ;  /* 0x0c401f009ee97f89 */ /* 0x000e2800000e0000 */
[----:B------:R-:W1:Y:S04]  /*6b60*/  SHFL.BFLY PT, R207, R169, 0x1, 0x1f ;  /* 0x0c201f00a9cf7f89 */ /* 0x000e6800000e0000 */
[----:B--2---:R-:W-:Y:S01]  /*6b70*/  STS.U16 [R12+0x10800], R20 ;  /* 0x010800140c007388 */ /* 0x004fe20000000400 */
[----:B0-----:R-:W-:-:S05]  /*6b80*/  FMNMX R233, R158, R233, !PT ;  /* 0x000000e99ee97209 */ /* 0x001fca0007800000 */
[----:B------:R-:W0:Y:S01]  /*6b90*/  SHFL.BFLY PT, R20, R233, 0x1, 0x1f ;  /* 0x0c201f00e9147f89 */ /* 0x000e2200000e0000 */
[----:B-1----:R-:W-:Y:S01]  /*6ba0*/  FMNMX R207, R169, R207, !PT ;  /* 0x000000cfa9cf7209 */ /* 0x002fe20007800000 */
[----:B------:R-:W1:Y:S03]  /*6bb0*/  S2R R245, SR_TID.X ;  /* 0x0000000000f57919 */ /* 0x000e660000002100 */
[----:B------:R-:W-:Y:S01]  /*6bc0*/  FMNMX R207, R207, R4, !PT ;  /* 0x00000004cfcf7209 */ /* 0x000fe20007800000 */
[----:B------:R-:W2:Y:S01]  /*6bd0*/  S2R R248, SR_CgaCtaId ;  /* 0x0000000000f87919 */ /* 0x000ea20000008800 */
[----:B----4-:R4:W-:Y:S01]  /*6be0*/  STS.U16 [R12+0x10000], R23 ;  /* 0x010000170c007388 */ /* 0x0109e20000000400 */
[----:B0-----:R-:W-:Y:S02]  /*6bf0*/  FMNMX R233, R233, R20, !PT ;  /* 0x00000014e9e97209 */ /* 0x001fe40007800000 */
[----:B----4-:R-:W-:-:S02]  /*6c00*/  FADD R23, -R207, R4 ;  /* 0x00000004cf177221 */ /* 0x010fc40000000100 */
[----:B------:R-:W-:Y:S01]  /*6c10*/  FMNMX R4, R233, R16, !PT ;  /* 0x00000010e9047209 */ /* 0x000fe20007800000 */
[----:B-----5:R-:W-:Y:S04]  /*6c20*/  STS.U16 [R12+0x10200], R21 ;  /* 0x010200150c007388 */ /* 0x020fe80000000400 */
[----:B------:R-:W-:Y:S01]  /*6c30*/  STS.U16 [R12+0x10400], R163 ;  /* 0x010400a30c007388 */ /* 0x000fe20000000400 */
[----:B------:R-:W-:-:S03]  /*6c40*/  FADD R152, R152, -R4 ;  /* 0x8000000498987221 */ /* 0x000fc60000000000 */
[----:B------:R0:W-:Y:S04]  /*6c50*/  STS.U16 [R12+0x10600], R22 ;  /* 0x010600160c007388 */ /* 0x0001e80000000400 */
[----:B------:R-:W-:Y:S04]  /*6c60*/  STS.U16 [R12+0x10a00], R164 ;  /* 0x010a00a40c007388 */ /* 0x000fe80000000400 */
[----:B------:R-:W-:Y:S04]  /*6c70*/  STS.U16 [R12+0x10c00], R162 ;  /* 0x010c00a20c007388 */ /* 0x000fe80000000400 */
[----:B------:R-:W-:Y:S04]  /*6c80*/  STS.U16 [R12+0x11000], R166 ;  /* 0x011000a60c007388 */ /* 0x000fe80000000400 */
[----:B------:R-:W-:Y:S04]  /*6c90*/  STS.U16 [R12+0x11200], R160 ;  /* 0x011200a00c007388 */ /* 0x000fe80000000400 */
[----:B------:R4:W-:Y:S04]  /*6ca0*/  STS.U16 [R12+0x11400], R19 ;  /* 0x011400130c007388 */ /* 0x0009e80000000400 */
        /* <DEDUP_REMOVED lines=20> */
[----:B------:R-:W-:Y:S01]  /*6df0*/  STS.U16 [R12+0x13e00], R206 ;  /* 0x013e00ce0c007388 */ /* 0x000fe20000000400 */
[----:B------:R-:W-:Y:S01]  /*6e00*/  FMUL R152, R152, 1.4426950216293334961 ;  /* 0x3fb8aa3b98987820 */ /* 0x000fe20000400000 */
[----:B------:R5:W-:Y:S06]  /*6e10*/  MEMBAR.ALL.CTA ;  /* 0x0000000000007992 */ /* 0x000bec0000008000 */
[----:B-----5:R-:W5:Y:S01]  /*6e20*/  FENCE.VIEW.ASYNC.S ;  /* 0x00000000000073c6 */ /* 0x020f620000000000 */
[--C-:B------:R-:W-:Y:S01]  /*6e30*/  FADD R153, R153, -R4.reuse ;  /* 0x8000000499997221 */ /* 0x100fe20000000000 */
[----:B------:R1:W-:Y:S03]  /*6e40*/  MUFU.EX2 R158, R152 ;  /* 0x00000098009e7308 */ /* 0x0003e60000000800 */
[----:B------:R-:W-:Y:S01]  /*6e50*/  FMUL R153, R153, 1.4426950216293334961 ;  /* 0x3fb8aa3b99997820 */ /* 0x000fe20000400000 */
[----:B------:R-:W-:Y:S01]  /*6e60*/  FADD R159, R159, -R207 ;  /* 0x800000cf9f9f7221 */ /* 0x000fe20000000000 */
[----:B-1----:R-:W-:Y:S01]  /*6e70*/  FADD R152, R156, -R4 ;  /* 0x800000049c987221 */ /* 0x002fe20000000000 */
[----:B------:R-:W-:-:S02]  /*6e80*/  SHF.R.U32.HI R245, RZ, 0x5, R245 ;  /* 0x00000005fff57819 */ /* 0x000fc400000116f5 */
[----:B------:R1:W-:Y:S01]  /*6e90*/  MUFU.EX2 R156, R153 ;  /* 0x00000099009c7308 */ /* 0x0003e20000000800 */
[----:B------:R-:W-:Y:S01]  /*6ea0*/  FMUL R152, R152, 1.4426950216293334961 ;  /* 0x3fb8aa3b98987820 */ /* 0x000fe20000400000 */
[--C-:B------:R-:W-:Y:S01]  /*6eb0*/  FADD R154, R154, -R207.reuse ;  /* 0x800000cf9a9a7221 */ /* 0x100fe20000000000 */
[--C-:B------:R-:W-:Y:S01]  /*6ec0*/  FADD R155, R155, -R207.reuse ;  /* 0x800000cf9b9b7221 */ /* 0x100fe20000000000 */
[----:B0-----:R-:W-:Y:S01]  /*6ed0*/  FMUL R22, R159, 1.4426950216293334961 ;  /* 0x3fb8aa3b9f167820 */ /* 0x001fe20000400000 */
[----:B------:R-:W-:Y:S01]  /*6ee0*/  FADD R209, R209, -R207 ;  /* 0x800000cfd1d17221 */ /* 0x000fe20000000000 */
[----:B-1----:R-:W-:Y:S02]  /*6ef0*/  FADD R153, R157, -R4 ;  /* 0x800000049d997221 */ /* 0x002fe40000000000 */
[----:B------:R0:W-:Y:S01]  /*6f00*/  MUFU.EX2 R157, R152 ;  /* 0x00000098009d7308 */ /* 0x0001e20000000800 */
[----:B------:R-:W-:Y:S02]  /*6f10*/  IMAD.SHL.U32 R159, R245, 0x80, RZ ;  /* 0x00000080f59f7824 */ /* 0x000fe400078e00ff */
[----:B------:R-:W-:Y:S01]  /*6f20*/  FMUL R23, R23, 1.4426950216293334961 ;  /* 0x3fb8aa3b17177820 */ /* 0x000fe20000400000 */
[----:B------:R-:W-:Y:S01]  /*6f30*/  MOV R245, 0x400 ;  /* 0x0000040000f57802 */ /* 0x000fe20000000f00 */
[----:B----4-:R-:W-:Y:S01]  /*6f40*/  FMUL R19, R154, 1.4426950216293334961 ;  /* 0x3fb8aa3b9a137820 */ /* 0x010fe20000400000 */
[----:B------:R-:W-:Y:S01]  /*6f50*/  FMUL R21, R155, 1.4426950216293334961 ;  /* 0x3fb8aa3b9b157820 */ /* 0x000fe20000400000 */
[----:B0-----:R-:W-:Y:S01]  /*6f60*/  FADD R152, -R4, R16 ;  /* 0x0000001004987221 */ /* 0x001fe20000000100 */
[----:B------:R-:W-:Y:S01]  /*6f70*/  FMUL R20, R209, 1.4426950216293334961 ;  /* 0x3fb8aa3bd1147820 */ /* 0x000fe20000400000 */
[----:B------:R-:W-:-:S02]  /*6f80*/  FMUL R153, R153, 1.4426950216293334961 ;  /* 0x3fb8aa3b99997820 */ /* 0x000fc40000400000 */
[----:B------:R-:W-:Y:S01]  /*6f90*/  FMUL R152, R152, 1.4426950216293334961 ;  /* 0x3fb8aa3b98987820 */ /* 0x000fe20000400000 */
[----:B--2---:R-:W-:Y:S01]  /*6fa0*/  LEA R245, R248, R245, 0x18 ;  /* 0x000000f5f8f57211 */ /* 0x004fe200078ec0ff */
[----:B------:R-:W0:Y:S01]  /*6fb0*/  MUFU.EX2 R23, R23 ;  /* 0x0000001700177308 */ /* 0x000e220000000800 */
[----:B------:R-:W-:-:S03]  /*6fc0*/  LOP3.LUT R159, R159, 0x200, RZ, 0xc0, !PT ;  /* 0x000002009f9f7812 */ /* 0x000fc600078ec0ff */
[----:B------:R-:W-:-:S04]  /*6fd0*/  VIADD R245, R245, 0x10000 ;  /* 0x00010000f5f57836 */ /* 0x000fc80000000000 */
[----:B------:R-:W1:Y:S01]  /*6fe0*/  MUFU.EX2 R160, R152 ;  /* 0x0000009800a07308 */ /* 0x000e620000000800 */
[----:B------:R-:W-:-:S07]  /*6ff0*/  LEA.HI R159, R245, R159, RZ, 0x1c ;  /* 0x0000009ff59f7211 */ /* 0x000fce00078fe0ff */
[----:B------:R-:W-:Y:S08]  /*7000*/  MUFU.EX2 R19, R19 ;  /* 0x0000001300137308 */ /* 0x000ff00000000800 */
[----:B------:R-:W2:Y:S08]  /*7010*/  MUFU.EX2 R21, R21 ;  /* 0x0000001500157308 */ /* 0x000eb00000000800 */
[----:B------:R-:W-:Y:S08]  /*7020*/  MUFU.EX2 R22, R22 ;  /* 0x0000001600167308 */ /* 0x000ff00000000800 */
[----:B------:R-:W-:Y:S08]  /*7030*/  MUFU.EX2 R20, R20 ;  /* 0x0000001400147308 */ /* 0x000ff00000000800 */
[----:B------:R2:W4:Y:S01]  /*7040*/  MUFU.EX2 R16, R153 ;  /* 0x0000009900107308 */ /* 0x0005220000000800 */
[----:B------:R-:W-:Y:S01]  /*7050*/  LOP3.LUT R159, R159, 0x3fff, RZ, 0xc0, !PT ;  /* 0x00003fff9f9f7812 */ /* 0x000fe200078ec0ff */
[-C--:B0-----:R-:W-:Y:S01]  /*7060*/  FMUL R26, R26, R23.reuse ;  /* 0x000000171a1a7220 */ /* 0x081fe20000400000 */
[-C--:B------:R-:W-:Y:S01]  /*7070*/  FMUL R27, R27, R23.reuse ;  /* 0x000000171b1b7220 */ /* 0x080fe20000400000 */
[-C--:B------:R-:W-:Y:S01]  /*7080*/  FMUL R30, R30, R23.reuse ;  /* 0x000000171e1e7220 */ /* 0x080fe20000400000 */
[----:B------:R-:W-:Y:S01]  /*7090*/  R2UR UR58, R159 ;  /* 0x000000009f3a72ca */ /* 0x000fe200000e0000 */
[-C--:B------:R-:W-:Y:S01]  /*70a0*/  FMUL R31, R31, R23.reuse ;  /* 0x000000171f1f7220 */ /* 0x080fe20000400000 */
        /* <DEDUP_REMOVED lines=59> */
[----:B------:R-:W-:Y:S01]  /*7460*/  FMUL R151, R151, R23 ;  /* 0x0000001797977220 */ /* 0x000fe20000400000 */
[-C--:B-1----:R-:W-:Y:S01]  /*7470*/  FMUL R24, R24, R160.reuse ;  /* 0x000000a018187220 */ /* 0x082fe20000400000 */
        /* <DEDUP_REMOVED lines=63> */
[----:B--2---:R-:W-:-:S02]  /*7870*/  F2FP.BF16.F32.PACK_AB R153, R21, R19 ;  /* 0x000000131599723e */ /* 0x004fc400000010ff */
[----:B------:R-:W-:Y:S02]  /*7880*/  F2FP.BF16.F32.PACK_AB R152, R156, R158 ;  /* 0x0000009e9c98723e */ /* 0x000fe400000010ff */
[----:B----4-:R-:W-:Y:S02]  /*7890*/  F2FP.BF16.F32.PACK_AB R154, R16, R157 ;  /* 0x0000009d109a723e */ /* 0x010fe400000010ff */
[----:B------:R-:W-:Y:S01]  /*78a0*/  F2FP.BF16.F32.PACK_AB R155, R20, R22 ;  /* 0x00000016149b723e */ /* 0x000fe200000010ff */
[----:B-----5:R-:W-:Y:S06]  /*78b0*/  BAR.SYNC.DEFER_BLOCKING 0x0 ;  /* 0x0000000000007b1d */ /* 0x020fec0000010000 */
[----:B------:R-:W-:Y:S01]  /*78c0*/  UMOV UR59, 0xc0000010 ;  /* 0xc0000010003b7882 */ /* 0x000fe20000000000 */
[----:B------:R-:W-:-:S06]  /*78d0*/  WARPGROUP.ARRIVE ;  /* 0x00000000000079c5 */ /* 0x000fcc0000000000 */
[----:B------:R-:W-:Y:S01]  /*78e0*/  HGMMA.64x256x16.F32.BF16 R24, R152, gdesc[UR56], R24, gsb0 ;  /* 0x03e0003898187df0 */ /* 0x000fe20008001818 */
[----:B------:R-:W-:Y:S01]  /*78f0*/  FADD R156, R158, R156 ;  /* 0x0000009c9e9c7221 */ /* 0x000fe20000000000 */
[----:B------:R-:W-:-:S03]  /*7900*/  FADD R19, R19, R21 ;  /* 0x0000001513137221 */ /* 0x000fc60000000000 */
[----:B------:R-:W-:Y:S01]  /*7910*/  FADD R156, R157, R156 ;  /* 0x0000009c9d9c7221 */ /* 0x000fe20000000000 */
[----:B------:R-:W-:-:S03]  /*7920*/  FADD R19, R22, R19 ;  /* 0x0000001316137221 */ /* 0x000fc60000000000 */
[----:B------:R-:W-:Y:S01]  /*7930*/  FADD R156, R16, R156 ;  /* 0x0000009c109c7221 */ /* 0x000fe20000000000 */
[----:B------:R-:W-:Y:S01]  /*7940*/  FADD R19, R20, R19 ;  /* 0x0000001314137221 */ /* 0x000fe20000000000 */
[----:B------:R-:W0:Y:S03]  /*7950*/  S2R R162, SR_CTAID.X ;  /* 0x0000000000a27919 */ /* 0x000e260000002500 */
[----:B------:R-:W1:Y:S04]  /*7960*/  SHFL.BFLY PT, R16, R156, 0x2, 0x1f ;  /* 0x0c401f009c107f89 */ /* 0x000e6800000e0000 */
[----:B------:R-:W2:Y:S01]  /*7970*/  SHFL.BFLY PT, R20, R19, 0x2, 0x1f ;  /* 0x0c401f0013147f89 */ /* 0x000ea200000e0000 */
[----:B------:R-:W-:-:S05]  /*7980*/  IADD3 R15, P0, R15, 0x10, RZ ;  /* 0x000000100f0f7810 */ /* 0x000fca0007f1e0ff */
[----:B------:R-:W-:Y:S02]  /*7990*/  IMAD.X R3, RZ, RZ, R3, P0 ;  /* 0x000000ffff037224 */ /* 0x000fe400000e0603 */
[----:B-1----:R-:W-:Y:S01]  /*79a0*/  FADD R16, R156, R16 ;  /* 0x000000109c107221 */ /* 0x002fe20000000000 */
[----:B--2---:R-:W-:Y:S01]  /*79b0*/  FADD R20, R19, R20 ;  /* 0x0000001413147221 */ /* 0x004fe20000000000 */
[----:B0-----:R-:W-:-:S03]  /*79c0*/  IMAD.SHL.U32 R162, R162, 0x40, RZ ;  /* 0x00000040a2a27824 */ /* 0x001fc600078e00ff */
[----:B------:R-:W0:Y:S04]  /*79d0*/  SHFL.BFLY PT, R19, R16, 0x1, 0x1f ;  /* 0x0c201f0010137f89 */ /* 0x000e2800000e0000 */
[----:B------:R-:W1:Y:S01]  /*79e0*/  SHFL.BFLY PT, R21, R20, 0x1, 0x1f ;  /* 0x0c201f0014157f89 */ /* 0x000e6200000e0000 */
[----:B------:R-:W-:-:S05]  /*79f0*/  VIADD R162, R162, 0x40 ;  /* 0x00000040a2a27836 */ /* 0x000fca0000000000 */
[----:B------:R-:W-:-:S04]  /*7a00*/  ISETP.GE.U32.AND P0, PT, R15, R162, PT ;  /* 0x000000a20f00720c */ /* 0x000fc80003f06070 */
[----:B------:R-:W-:Y:S01]  /*7a10*/  ISETP.GE.U32.AND.EX P0, PT, R3, RZ, PT, P0 ;  /* 0x000000ff0300720c */ /* 0x000fe20003f06100 */
[----:B------:R-:W-:Y:S02]  /*7a20*/  IMAD R2, R171, 0x10, R2 ;  /* 0x00000010ab027824 */ /* 0x000fe400078e0202 */
[----:B---3--:R-:W-:Y:S02]  /*7a30*/  IMAD R14, R161, 0x10, R14 ;  /* 0x00000010a10e7824 */ /* 0x008fe400078e020e */
[----:B0-----:R-:W-:Y:S01]  /*7a40*/  FADD R19, R16, R19 ;  /* 0x0000001310137221 */ /* 0x001fe20000000000 */
[--C-:B------:R-:W-:Y:S02]  /*7a50*/  IMAD.MOV.U32 R16, RZ, RZ, R4.reuse ;  /* 0x000000ffff107224 */ /* 0x100fe400078e0004 */
[----:B-1----:R-:W-:Y:S01]  /*7a60*/  FADD R21, R20, R21 ;  /* 0x0000001514157221 */ /* 0x002fe20000000000 */
[----:B------:R-:W-:Y:S01]  /*7a70*/  FFMA R18, R160, R18, R19 ;  /* 0x00000012a0127223 */ /* 0x000fe20000000013 */
[----:B------:R-:W-:-:S02]  /*7a80*/  IMAD.MOV.U32 R20, RZ, RZ, R4 ;  /* 0x000000ffff147224 */ /* 0x000fc400078e0004 */
[----:B------:R-:W-:Y:S01]  /*7a90*/  FFMA R17, R23, R17, R21 ;  /* 0x0000001117117223 */ /* 0x000fe20000000015 */
[--C-:B------:R-:W-:Y:S02]  /*7aa0*/  IMAD.MOV.U32 R19, RZ, RZ, R207.reuse ;  /* 0x000000ffff137224 */ /* 0x100fe400078e00cf */
[----:B------:R-:W-:Y:S01]  /*7ab0*/  IMAD.MOV.U32 R4, RZ, RZ, R207 ;  /* 0x000000ffff047224 */ /* 0x000fe200078e00cf */
[----:B------:R-:W-:Y:S02]  /*7ac0*/  WARPGROUP.DEPBAR.LE gsb0, 0x0 ;  /* 0x00008000000079c5 */ /* 0x000fe40000010000 */
[----:B------:R-:W-:Y:S05]  /*7ad0*/  @!P0 BRA `(.L_x_1) ;  /* 0xffffffcc00808947 */ /* 0x000fea000383ffff */
.L_x_0:
[----:B------:R-:W0:Y:S01]  /*7ae0*/  S2R R161, SR_TID.X ;  /* 0x0000000000a17919 */ /* 0x000e220000002100 */
[----:B------:R-:W-:Y:S01]  /*7af0*/  FMUL R11, R134, 0.25 ;  /* 0x3e800000860b7820 */ /* 0x000fe20000400000 */
[----:B------:R-:W-:Y:S01]  /*7b00*/  FSETP.GT.AND P1, PT, |R17|, 8.50705917302346158658e+37, PT ;  /* 0x7e8000001100780b */ /* 0x000fe20003f24200 */
[----:B------:R-:W-:Y:S01]  /*7b10*/  FMUL R10, R143, 0.25 ;  /* 0x3e8000008f0a7820 */ /* 0x000fe20000400000 */
[----:B------:R-:W1:Y:S01]  /*7b20*/  S2R R21, SR_TID.X ;  /* 0x0000000000157919 */ /* 0x000e620000002100 */
[----:B------:R-:W-:Y:S01]  /*7b30*/  FSETP.GT.AND P2, PT, |R18|, 8.50705917302346158658e+37, PT ;  /* 0x7e8000001200780b */ /* 0x000fe20003f44200 */
[----:B------:R-:W-:Y:S01]  /*7b40*/  FMUL R13, R130, 0.25 ;  /* 0x3e800000820d7820 */ /* 0x000fe20000400000 */
[----:B------:R-:W-:Y:S01]  /*7b50*/  FSEL R134, R11, R134, P1 ;  /* 0x000000860b867208 */ /* 0x000fe20000800000 */
[----:B------:R-:W2:Y:S01]  /*7b60*/  S2R R22, SR_CgaCtaId ;  /* 0x0000000000167919 */ /* 0x000ea20000008800 */
[----:B------:R-:W-:Y:S01]  /*7b70*/  FMUL R11, R122, 0.25 ;  /* 0x3e8000007a0b7820 */ /* 0x000fe20000400000 */
[----:B------:R-:W-:Y:S01]  /*7b80*/  FSEL R143, R10, R143, P1 ;  /* 0x0000008f0a8f7208 */ /* 0x000fe20000800000 */
[----:B------:R-:W-:Y:S01]  /*7b90*/  FMUL R10, R131, 0.25 ;  /* 0x3e800000830a7820 */ /* 0x000fe20000400000 */
[----:B------:R-:W-:Y:S01]  /*7ba0*/  FMUL R12, R139, 0.25 ;  /* 0x3e8000008b0c7820 */ /* 0x000fe20000400000 */
[----:B------:R-:W-:Y:S01]  /*7bb0*/  FSEL R130, R13, R130, P1 ;  /* 0x000000820d827208 */ /* 0x000fe20000800000 */
        /* <DEDUP_REMOVED lines=18> */
[C---:B0-----:R-:W-:Y:S01]  /*7ce0*/  IMAD.SHL.U32 R2, R161.reuse, 0x800, RZ ;  /* 0x00000800a1027824 */ /* 0x041fe200078e00ff */
[C---:B------:R-:W-:Y:S01]  /*7cf0*/  LOP3.LUT R8, R161.reuse, 0x1c, RZ, 0xc0, !PT ;  /* 0x0000001ca1087812 */ /* 0x040fe200078ec0ff */
[C---:B------:R-:W-:Y:S01]  /*7d00*/  IMAD.SHL.U32 R5, R161.reuse, 0x8, RZ ;  /* 0x00000008a1057824 */ /* 0x040fe200078e00ff */
[C---:B------:R-:W-:Y:S01]  /*7d10*/  LOP3.LUT R3, R161.reuse, 0x60, RZ, 0xc0, !PT ;  /* 0x00000060a1037812 */ /* 0x040fe200078ec0ff */
[C---:B------:R-:W-:Y:S01]  /*7d20*/  IMAD.SHL.U32 R7, R161.reuse, 0x4, RZ ;  /* 0x00000004a1077824 */ /* 0x040fe200078e00ff */
[C---:B------:R-:W-:Y:S01]  /*7d30*/  LOP3.LUT R0, R161.reuse, 0xc0, RZ, 0xc0, !PT ;  /* 0x000000c0a1007812 */ /* 0x040fe200078ec0ff */
[----:B------:R-:W-:Y:S01]  /*7d40*/  IMAD.SHL.U32 R4, R161, 0x10, RZ ;  /* 0x00000010a1047824 */ /* 0x000fe200078e00ff */
[----:B-1----:R-:W-:Y:S01]  /*7d50*/  LOP3.LUT R23, R21, 0x3, RZ, 0xc0, !PT ;  /* 0x0000000315177812 */ /* 0x002fe200078ec0ff */
[----:B------:R-:W-:Y:S01]  /*7d60*/  IMAD R8, R3, 0x2, R8 ;  /* 0x0000000203087824 */ /* 0x000fe200078e0208 */
[----:B------:R-:W-:Y:S01]  /*7d70*/  ISETP.NE.U32.AND P0, PT, R0, RZ, PT ;  /* 0x000000ff0000720c */ /* 0x000fe20003f05070 */
[C---:B------:R-:W-:Y:S01]  /*7d80*/  IMAD.SHL.U32 R0, R161.reuse, 0x200, RZ ;  /* 0x00000200a1007824 */ /* 0x040fe200078e00ff */
[----:B------:R-:W-:Y:S01]  /*7d90*/  MOV R21, 0x400 ;  /* 0x0000040000157802 */ /* 0x000fe20000000f00 */
[----:B------:R-:W-:Y:S01]  /*7da0*/  IMAD.SHL.U32 R9, R161, 0x2, RZ ;  /* 0x00000002a1097824 */ /* 0x000fe200078e00ff */
[----:B------:R-:W-:Y:S01]  /*7db0*/  LOP3.LUT R3, R2, 0x3000, RZ, 0xc0, !PT ;  /* 0x0000300002037812 */ /* 0x000fe200078ec0ff */
[----:B------:R-:W-:Y:S01]  /*7dc0*/  FMUL R13, R50, 0.25 ;  /* 0x3e800000320d7820 */ /* 0x000fe20000400000 */
[----:B------:R-:W-:Y:S01]  /*7dd0*/  LOP3.LUT R6, R5, 0x38, RZ, 0xc0, !PT ;  /* 0x0000003805067812 */ /* 0x000fe200078ec0ff */
[----:B------:R-:W-:Y:S01]  /*7de0*/  FMUL R14, R39, 0.25 ;  /* 0x3e800000270e7820 */ /* 0x000fe20000400000 */
[----:B------:R-:W-:Y:S01]  /*7df0*/  LOP3.LUT R7, R7, 0xc0, RZ, 0xc0, !PT ;  /* 0x000000c007077812 */ /* 0x000fe200078ec0ff */
[----:B------:R-:W-:Y:S01]  /*7e00*/  FMUL R15, R30, 0.25 ;  /* 0x3e8000001e0f7820 */ /* 0x000fe20000400000 */
[----:B--2---:R-:W-:Y:S01]  /*7e10*/  LEA R21, R22, R21, 0x18 ;  /* 0x0000001516157211 */ /* 0x004fe200078ec0ff */
[----:B------:R-:W-:Y:S01]  /*7e20*/  BAR.SYNC.DEFER_BLOCKING 0x0 ;  /* 0x0000000000007b1d */ /* 0x000fe20000010000 */
[----:B------:R-:W-:Y:S01]  /*7e30*/  LOP3.LUT R0, R0, 0x3000, RZ, 0xc0, !PT ;  /* 0x0000300000007812 */ /* 0x000fe200078ec0ff */
[----:B------:R-:W-:Y:S01]  /*7e40*/  FMUL R153, R60, 0.25 ;  /* 0x3e8000003c997820 */ /* 0x000fe20000400000 */
[----:B------:R-:W-:Y:S01]  /*7e50*/  LOP3.LUT R5, R3, 0x7f0, R4, 0xf8, !PT ;  /* 0x000007f003057812 */ /* 0x000fe200078ef804 */
[----:B------:R-:W-:Y:S01]  /*7e60*/  IMAD.SHL.U32 R3, R8, 0x4, RZ ;  /* 0x0000000408037824 */ /* 0x000fe200078e00ff */
[----:B------:R-:W-:Y:S01]  /*7e70*/  IADD3 R8, R7, R21, R6 ;  /* 0x0000001507087210 */ /* 0x000fe20007ffe006 */
[----:B------:R-:W-:Y:S01]  /*7e80*/  IMAD R2, R23, 0x20, R0 ;  /* 0x0000002017027824 */ /* 0x000fe200078e0200 */
[----:B------:R-:W-:Y:S01]  /*7e90*/  SHF.R.U32.HI R6, RZ, 0x1, R161 ;  /* 0x00000001ff067819 */ /* 0x000fe200000116a1 */
[----:B------:R-:W-:Y:S01]  /*7ea0*/  FMUL R152, R61, 0.25 ;  /* 0x3e8000003d987820 */ /* 0x000fe20000400000 */
[----:B------:R-:W-:Y:S01]  /*7eb0*/  LOP3.LUT R0, R161, 0x80, RZ, 0xc0, !PT ;  /* 0x00000080a1007812 */ /* 0x000fe200078ec0ff */
[----:B------:R-:W0:Y:S01]  /*7ec0*/  S2R R238, SR_CTAID.X ;  /* 0x0000000000ee7919 */ /* 0x000e220000002500 */
[----:B------:R-:W-:-:S02]  /*7ed0*/  LOP3.LUT R7, R6, 0x4, RZ, 0xc0, !PT ;  /* 0x0000000406077812 */ /* 0x000fc400078ec0ff */
[----:B------:R-:W-:Y:S01]  /*7ee0*/  LOP3.LUT R3, R2, R3, RZ, 0x3c, !PT ;  /* 0x0000000302037212 */ /* 0x000fe200078e3cff */
[----:B------:R-:W-:Y:S01]  /*7ef0*/  IMAD R2, R0, 0x10, R21 ;  /* 0x0000001000027824 */ /* 0x000fe200078e0215 */
[----:B------:R-:W-:Y:S01]  /*7f00*/  SHF.R.U32.HI R4, RZ, 0x2, R0 ;  /* 0x00000002ff047819 */ /* 0x000fe20000011600 */
[----:B------:R-:W-:Y:S02]  /*7f10*/  IMAD.IADD R0, R7, 0x1, R8 ;  /* 0x0000000107007824 */ /* 0x000fe400078e0208 */
        /* <DEDUP_REMOVED lines=27> */
[----:B------:R-:W-:Y:S01]  /*80d0*/  LOP3.LUT R6, R9, 0xf8, RZ, 0xc0, !PT ;  /* 0x000000f809067812 */ /* 0x000fe200078ec0ff */
        /* <DEDUP_REMOVED lines=32> */
[----:B------:R-:W-:Y:S01]  /*82e0*/  IMAD.IADD R3, R3, 0x1, R2 ;  /* 0x0000000103037824 */ /* 0x000fe200078e0202 */
        /* <DEDUP_REMOVED lines=84> */
[----:B------:R-:W-:Y:S01]  /*8830*/  FMUL R10, R17, 8388608 ;  /* 0x4b000000110a7820 */ /* 0x000fe20000400000 */
[----:B------:R-:W-:Y:S01]  /*8840*/  FSEL R24, R13, R24, P2 ;  /* 0x000000180d187208 */ /* 0x000fe20001000000 */
[----:B------:R-:W-:Y:S01]  /*8850*/  FMUL R13, R140, 0.25 ;  /* 0x3e8000008c0d7820 */ /* 0x000fe20000400000 */
[----:B------:R-:W-:Y:S01]  /*8860*/  FSEL R160, R11, R44, P2 ;  /* 0x0000002c0ba07208 */ /* 0x000fe20001000000 */
[----:B------:R-:W-:Y:S01]  /*8870*/  FMUL R44, R33, 0.25 ;  /* 0x3e800000212c7820 */ /* 0x000fe20000400000 */
[----:B------:R-:W-:Y:S01]  /*8880*/  FSETP.GEU.AND P4, PT, R17, 1.175494350822287508e-38, PT ;  /* 0x008000001100780b */ /* 0x000fe20003f8e000 */
[C---:B------:R-:W-:Y:S01]  /*8890*/  FMUL R11, R18.reuse, 8388608 ;  /* 0x4b000000120b7820 */ /* 0x040fe20000400000 */
[----:B------:R-:W-:Y:S01]  /*88a0*/  FSETP.GEU.AND P3, PT, R18, 1.175494350822287508e-38, PT ;  /* 0x008000001200780b */ /* 0x000fe20003f6e000 */
[----:B------:R-:W-:Y:S01]  /*88b0*/  FMUL R49, R28, 0.25 ;  /* 0x3e8000001c317820 */ /* 0x000fe20000400000 */
[----:B------:R-:W-:Y:S01]  /*88c0*/  FSEL R166, R37, R32, P2 ;  /* 0x0000002025a67208 */ /* 0x000fe20001000000 */
[----:B------:R-:W-:Y:S01]  /*88d0*/  FMUL R139, R72, 0.25 ;  /* 0x3e800000488b7820 */ /* 0x000fe20000400000 */
[----:B------:R-:W-:Y:S01]  /*88e0*/  FSEL R145, R12, R145, P2 ;  /* 0x000000910c917208 */ /* 0x000fe20001000000 */
[----:B------:R-:W-:Y:S01]  /*88f0*/  FMUL R12, R137, 0.25 ;  /* 0x3e800000890c7820 */ /* 0x000fe20000400000 */
[----:B------:R-:W-:Y:S01]  /*8900*/  FSEL R32, R10, R17, !P4 ;  /* 0x000000110a207208 */ /* 0x000fe20006000000 */
[----:B------:R-:W-:Y:S01]  /*8910*/  IMAD.IADD R2, R21, 0x1, R6 ;  /* 0x0000000115027824 */ /* 0x000fe200078e0206 */
[----:B------:R-:W-:Y:S01]  /*8920*/  FSEL R140, R13, R140, P2 ;  /* 0x0000008c0d8c7208 */ /* 0x000fe20001000000 */
[----:B------:R-:W-:Y:S01]  /*8930*/  FMUL R13, R128, 0.25 ;  /* 0x3e800000800d7820 */ /* 0x000fe20000400000 */
[----:B------:R-:W-:Y:S01]  /*8940*/  FSEL R164, R51, R36, P2 ;  /* 0x0000002433a47208 */ /* 0x000fe20001000000 */
[----:B------:R-:W-:Y:S01]  /*8950*/  FMUL R6, R151, 0.25 ;  /* 0x3e80000097067820 */ /* 0x000fe20000400000 */
[----:B------:R-:W-:Y:S01]  /*8960*/  FSEL R44, R44, R33, P2 ;  /* 0x000000212c2c7208 */ /* 0x000fe20001000000 */
[----:B------:R-:W-:Y:S01]  /*8970*/  FMUL R7, R150, 0.25 ;  /* 0x3e80000096077820 */ /* 0x000fe20000400000 */
[----:B------:R-:W-:Y:S01]  /*8980*/  FSEL R33, R11, R18, !P3 ;  /* 0x000000120b217208 */ /* 0x000fe20005800000 */
[----:B------:R-:W-:Y:S01]  /*8990*/  VIADD R11, R32, 0xc0cafb0d ;  /* 0xc0cafb0d200b7836 */ /* 0x000fe20000000000 */
[C---:B------:R-:W-:Y:S01]  /*89a0*/  FSETP.GEU.AND P5, PT, |R17|.reuse, 1.175494350822287508e-38, PT ;  /* 0x008000001100780b */ /* 0x040fe20003fae200 */
[----:B------:R-:W-:Y:S01]  /*89b0*/  @P1 FMUL R17, R17, 0.25 ;  /* 0x3e80000011111820 */ /* 0x000fe20000400000 */
[----:B------:R-:W-:Y:S01]  /*89c0*/  FSEL R36, RZ, -23, P3 ;  /* 0xc1b80000ff247808 */ /* 0x000fe20001800000 */
[----:B------:R-:W-:Y:S01]  /*89d0*/  VIADD R10, R33, 0xc0cafb0d ;  /* 0xc0cafb0d210a7836 */ /* 0x000fe20000000000 */
[C---:B------:R-:W-:Y:S01]  /*89e0*/  FSETP.GEU.AND P3, PT, |R18|.reuse, 1.175494350822287508e-38, PT ;  /* 0x008000001200780b */ /* 0x040fe20003f6e200 */
[----:B------:R-:W-:Y:S01]  /*89f0*/  @P2 FMUL R18, R18, 0.25 ;  /* 0x3e80000012122820 */ /* 0x000fe20000400000 */
        /* <DEDUP_REMOVED lines=8> */
[----:B------:R-:W-:Y:S01]  /*8a80*/  LOP3.LUT R154, R10, 0xff800000, RZ, 0xc0, !PT ;  /* 0xff8000000a9a7812 */ /* 0x000fe200078ec0ff */
[----:B------:R-:W-:Y:S01]  /*8a90*/  @!P5 FMUL R17, R17, 16777216 ;  /* 0x4b8000001111d820 */ /* 0x000fe20000400000 */
[----:B------:R-:W-:Y:S01]  /*8aa0*/  FSEL R39, R14, R39, P1 ;  /* 0x000000270e277208 */ /* 0x000fe20000800000 */
[----:B------:R-:W-:Y:S01]  /*8ab0*/  FMUL R14, R27, 0.25 ;  /* 0x3e8000001b0e7820 */ /* 0x000fe20000400000 */
[----:B------:R-:W-:Y:S01]  /*8ac0*/  FSEL R120, R13, R120, P2 ;  /* 0x000000780d787208 */ /* 0x000fe20001000000 */
[----:B------:R-:W-:Y:S01]  /*8ad0*/  FMUL R13, R108, 0.25 ;  /* 0x3e8000006c0d7820 */ /* 0x000fe20000400000 */
[----:B------:R-:W-:Y:S01]  /*8ae0*/  FSEL R37, RZ, -23, P4 ;  /* 0xc1b80000ff257808 */ /* 0x000fe20002000000 */
[----:B------:R-:W-:Y:S01]  /*8af0*/  @!P3 FMUL R18, R18, 16777216 ;  /* 0x4b8000001212b820 */ /* 0x000fe20000400000 */
[----:B------:R-:W-:Y:S01]  /*8b00*/  I2FP.F32.S32 R10, R157 ;  /* 0x0000009d000a7245 */ /* 0x000fe20000201400 */
[----:B------:R-:W-:Y:S01]  /*8b10*/  @!P5 FMUL R95, R95, 16777216 ;  /* 0x4b8000005f5fd820 */ /* 0x000fe20000400000 */
[----:B------:R-:W-:Y:S01]  /*8b20*/  FSEL R30, R15, R30, P1 ;  /* 0x0000001e0f1e7208 */ /* 0x000fe20000800000 */
[----:B------:R-:W-:Y:S01]  /*8b30*/  FMUL R15, R136, 0.25 ;  /* 0x3e800000880f7820 */ /* 0x000fe20000400000 */
[----:B------:R-:W-:Y:S01]  /*8b40*/  FSEL R117, R12, R117, P2 ;  /* 0x000000750c757208 */ /* 0x000fe20001000000 */
[----:B------:R-:W-:Y:S01]  /*8b50*/  FMUL R12, R109, 0.25 ;  /* 0x3e8000006d0c7820 */ /* 0x000fe20000400000 */
[----:B------:R-:W-:Y:S01]  /*8b60*/  FFMA.FTZ R37, R10, 1.1920928955078125e-07, R37 ;  /* 0x340000000a257823 */ /* 0x000fe20000010025 */
[----:B------:R-:W-:Y:S01]  /*8b70*/  FSEL R27, R14, R27, P1 ;  /* 0x0000001b0e1b7208 */ /* 0x000fe20000800000 */
[----:B------:R-:W1:Y:S01]  /*8b80*/  MUFU.RCP R10, R17 ;  /* 0x00000011000a7308 */ /* 0x000e620000001000 */
[----:B------:R-:W-:Y:S01]  /*8b90*/  FSEL R108, R13, R108, P2 ;  /* 0x0000006c0d6c7208 */ /* 0x000fe20001000000 */
[----:B------:R-:W-:Y:S01]  /*8ba0*/  FMUL R14, R125, 0.25 ;  /* 0x3e8000007d0e7820 */ /* 0x000fe20000400000 */
[----:B------:R-:W-:Y:S01]  /*8bb0*/  FMUL R13, R100, 0.25 ;  /* 0x3e800000640d7820 */ /* 0x000fe20000400000 */
[----:B------:R-:W-:Y:S01]  /*8bc0*/  FSEL R136, R15, R136, P2 ;  /* 0x000000880f887208 */ /* 0x000fe20001000000 */
[----:B------:R-:W-:Y:S01]  /*8bd0*/  FMUL R15, R116, 0.25 ;  /* 0x3e800000740f7820 */ /* 0x000fe20000400000 */
[----:B------:R-:W-:Y:S01]  /*8be0*/  FSEL R109, R12, R109, P2 ;  /* 0x0000006d0c6d7208 */ /* 0x000fe20001000000 */
[----:B------:R-:W-:Y:S01]  /*8bf0*/  FMUL R12, R97, 0.25 ;  /* 0x3e800000610c7820 */ /* 0x000fe20000400000 */
[----:B------:R-:W2:Y:S01]  /*8c00*/  MUFU.RCP R155, R18 ;  /* 0x00000012009b7308 */ /* 0x000ea20000001000 */
        /* <DEDUP_REMOVED lines=9> */
[----:B------:R-:W-:Y:S01]  /*8ca0*/  @!P3 FMUL R120, R120, 16777216 ;  /* 0x4b8000007878b820 */ /* 0x000fe20000400000 */
[----:B------:R-:W-:Y:S01]  /*8cb0*/  FSEL R88, R13, R88, P2 ;  /* 0x000000580d587208 */ /* 0x000fe20001000000 */
[----:B------:R-:W-:Y:S01]  /*8cc0*/  FMUL R13, R80, 0.25 ;  /* 0x3e800000500d7820 */ /* 0x000fe20000400000 */
[----:B------:R-:W-:Y:S01]  /*8cd0*/  FSEL R96, R15, R96, P2 ;  /* 0x000000600f607208 */ /* 0x000fe20001000000 */
[----:B------:R-:W-:Y:S01]  /*8ce0*/  @!P3 FMUL R113, R113, 16777216 ;  /* 0x4b8000007171b820 */ /* 0x000fe20000400000 */
[----:B------:R-:W-:Y:S01]  /*8cf0*/  FSEL R89, R12, R89, P2 ;  /* 0x000000590c597208 */ /* 0x000fe20001000000 */
[----:B------:R-:W-:Y:S01]  /*8d00*/  @!P3 FMUL R112, R112, 16777216 ;  /* 0x4b8000007070b820 */ /* 0x000fe20000400000 */
[----:B------:R-:W-:Y:S01]  /*8d10*/  @!P5 FMUL R131, R131, 16777216 ;  /* 0x4b8000008383d820 */ /* 0x000fe20000400000 */
[----:B-1----:R-:W-:Y:S01]  /*8d20*/  FMUL R68, R10, R95 ;  /* 0x0000005f0a447220 */ /* 0x002fe20000400000 */
[----:B------:R-:W-:Y:S01]  /*8d30*/  @!P3 FMUL R105, R105, 16777216 ;  /* 0x4b8000006969b820 */ /* 0x000fe20000400000 */
[----:B------:R-:W-:Y:S01]  /*8d40*/  FSEL R13, R13, R80, P2 ;  /* 0x000000500d0d7208 */ /* 0x000fe20001000000 */
[----:B------:R-:W-:Y:S01]  /*8d50*/  @!P5 FMUL R35, R35, 16777216 ;  /* 0x4b8000002323d820 */ /* 0x000fe20000400000 */
[----:B------:R-:W-:Y:S01]  /*8d60*/  FSEL R168, R49, R28, P2 ;  /* 0x0000001c31a87208 */ /* 0x000fe20001000000 */
[----:B------:R-:W-:Y:S01]  /*8d70*/  @!P3 FMUL R104, R104, 16777216 ;  /* 0x4b8000006868b820 */ /* 0x000fe20000400000 */
[----:B--2---:R-:W-:Y:S01]  /*8d80*/  FMUL R95, R155, R120 ;  /* 0x000000789b5f7220 */ /* 0x004fe20000400000 */
[----:B------:R-:W-:Y:S01]  /*8d90*/  I2FP.F32.S32 R11, R154 ;  /* 0x0000009a000b7245 */ /* 0x000fe20000201400 */
[----:B------:R-:W-:Y:S01]  /*8da0*/  @!P5 FMUL R115, R115, 16777216 ;  /* 0x4b8000007373d820 */ /* 0x000fe20000400000 */
[----:B------:R-:W-:Y:S01]  /*8db0*/  @!P3 FMUL R24, R24, 16777216 ;  /* 0x4b8000001818b820 */ /* 0x000fe20000400000 */
[----:B------:R-:W-:Y:S01]  /*8dc0*/  @!P3 FMUL R97, R97, 16777216 ;  /* 0x4b8000006161b820 */ /* 0x000fe20000400000 */
[----:B------:R-:W-:Y:S01]  /*8dd0*/  FMUL R120, R155, R113 ;  /* 0x000000719b787220 */ /* 0x000fe20000400000 */
[----:B------:R-:W-:Y:S01]  /*8de0*/  FMUL R12, R81, 0.25 ;  /* 0x3e800000510c7820 */ /* 0x000fe20000400000 */
[----:B------:R-:W-:Y:S01]  /*8df0*/  @!P5 FMUL R62, R62, 16777216 ;  /* 0x4b8000003e3ed820 */ /* 0x000fe20000400000 */
[----:B------:R-:W-:Y:S01]  /*8e00*/  @!P3 FMUL R96, R96, 16777216 ;  /* 0x4b8000006060b820 */ /* 0x000fe20000400000 */
[----:B------:R-:W-:-:S02]  /*8e10*/  IMAD.IADD R154, R33, 0x1, -R154 ;  /* 0x00000001219a7824 */ /* 0x000fc400078e0a9a */
[----:B------:R-:W-:Y:S01]  /*8e20*/  FMUL R113, R155, R112 ;  /* 0x000000709b717220 */ /* 0x000fe20000400000 */
[----:B------:R-:W-:Y:S01]  /*8e30*/  @!P5 FMUL R54, R54, 16777216 ;  /* 0x4b8000003636d820 */ /* 0x000fe20000400000 */
[----:B------:R-:W-:Y:S01]  /*8e40*/  FMUL R51, R10, R131 ;  /* 0x000000830a337220 */ /* 0x000fe20000400000 */
[----:B------:R-:W-:Y:S01]  /*8e50*/  @!P3 FMUL R89, R89, 16777216 ;  /* 0x4b8000005959b820 */ /* 0x000fe20000400000 */
[----:B------:R-:W-:Y:S01]  /*8e60*/  FMUL R112, R155, R105 ;  /* 0x000000699b707220 */ /* 0x000fe20000400000 */
[----:B------:R-:W-:Y:S01]  /*8e70*/  FMUL R14, R85, 0.25 ;  /* 0x3e800000550e7820 */ /* 0x000fe20000400000 */
[----:B------:R-:W-:Y:S01]  /*8e80*/  FSEL R139, R139, R72, P2 ;  /* 0x000000488b8b7208 */ /* 0x000fe20001000000 */
[----:B------:R-:W-:Y:S01]  /*8e90*/  @!P5 FMUL R8, R8, 16777216 ;  /* 0x4b8000000808d820 */ /* 0x000fe20000400000 */
[----:B------:R-:W-:Y:S01]  /*8ea0*/  FMUL R131, R10, R35 ;  /* 0x000000230a837220 */ /* 0x000fe20000400000 */
[----:B------:R-:W-:Y:S01]  /*8eb0*/  @!P3 FMUL R88, R88, 16777216 ;  /* 0x4b8000005858b820 */ /* 0x000fe20000400000 */
[C---:B------:R-:W-:Y:S01]  /*8ec0*/  FMUL R105, R155.reuse, R104 ;  /* 0x000000689b697220 */ /* 0x040fe20000400000 */
[----:B------:R-:W-:Y:S01]  /*8ed0*/  @!P3 FMUL R168, R168, 16777216 ;  /* 0x4b800000a8a8b820 */ /* 0x000fe20000400000 */
[C---:B------:R-:W-:Y:S01]  /*8ee0*/  FMUL R72, R10.reuse, R115 ;  /* 0x000000730a487220 */ /* 0x040fe20000400000 */
[----:B------:R-:W-:Y:S01]  /*8ef0*/  FMUL R35, R155, R24 ;  /* 0x000000189b237220 */ /* 0x000fe20000400000 */
[----:B------:R-:W-:Y:S01]  /*8f00*/  @!P3 FMUL R13, R13, 16777216 ;  /* 0x4b8000000d0db820 */ /* 0x000fe20000400000 */
[----:B------:R-:W-:Y:S01]  /*8f10*/  FMUL R104, R155, R97 ;  /* 0x000000619b687220 */ /* 0x000fe20000400000 */
[----:B------:R-:W-:Y:S01]  /*8f20*/  LOP3.LUT R4, R5, R4, RZ, 0x3c, !PT ;  /* 0x0000000405047212 */ /* 0x000fe200078e3cff */
[----:B------:R-:W-:Y:S01]  /*8f30*/  FMUL R115, R10, R62 ;  /* 0x0000003e0a737220 */ /* 0x000fe20000400000 */
[----:B------:R-:W-:-:S02]  /*8f40*/  IMAD.MOV.U32 R24, RZ, RZ, 0x3dc6b27f ;  /* 0x3dc6b27fff187424 */ /* 0x000fc400078e00ff */
[----:B------:R-:W-:Y:S01]  /*8f50*/  FADD R154, R154, -1 ;  /* 0xbf8000009a9a7421 */ /* 0x000fe20000000000 */
[C---:B------:R-:W-:Y:S01]  /*8f60*/  FMUL R97, R155.reuse, R96 ;  /* 0x000000609b617220 */ /* 0x040fe20000400000 */
[----:B------:R-:W-:Y:S01]  /*8f70*/  FSEL R12, R12, R81, P2 ;  /* 0x000000510c0c7208 */ /* 0x000fe20001000000 */
[C---:B------:R-:W-:Y:S01]  /*8f80*/  FMUL R62, R10.reuse, R54 ;  /* 0x000000360a3e7220 */ /* 0x040fe20000400000 */
[C---:B------:R-:W-:Y:S01]  /*8f90*/  FMUL R96, R155.reuse, R89 ;  /* 0x000000599b607220 */ /* 0x040fe20000400000 */
[----:B------:R-:W-:Y:S01]  /*8fa0*/  FMUL R54, R10, R8 ;  /* 0x000000080a367220 */ /* 0x000fe20000400000 */
[C---:B------:R-:W-:Y:S01]  /*8fb0*/  FMUL R89, R155.reuse, R88 ;  /* 0x000000589b597220 */ /* 0x040fe20000400000 */
[----:B------:R-:W-:Y:S01]  /*8fc0*/  FSEL R85, R14, R85, P2 ;  /* 0x000000550e557208 */ /* 0x000fe20001000000 */
[C---:B------:R-:W-:Y:S01]  /*8fd0*/  FMUL R8, R155.reuse, R168 ;  /* 0x000000a89b087220 */ /* 0x040fe20000400000 */
[----:B------:R-:W-:Y:S02]  /*8fe0*/  IMAD.IADD R157, R32, 0x1, -R157 ;  /* 0x00000001209d7824 */ /* 0x000fe400078e0a9d */
[----:B------:R-:W-:Y:S01]  /*8ff0*/  FMUL R88, R155, R13 ;  /* 0x0000000d9b587220 */ /* 0x000fe20000400000 */
[----:B------:R-:W-:Y:S01]  /*9000*/  LOP3.LUT R5, R4, 0x40, RZ, 0x3c, !PT ;  /* 0x0000004004057812 */ /* 0x000fe200078e3cff */
[----:B------:R-:W-:Y:S01]  /*9010*/  FMUL R14, R77, 0.25 ;  /* 0x3e8000004d0e7820 */ /* 0x000fe20000400000 */
[----:B------:R-:W-:Y:S01]  /*9020*/  FFMA.FTZ R13, R154, R24, -0.16845393180847167969 ;  /* 0xbe2c7f309a0d7423 */ /* 0x000fe20000010018 */
[----:B------:R-:W-:Y:S01]  /*9030*/  FMUL R15, R76, 0.25 ;  /* 0x3e8000004c0f7820 */ /* 0x000fe20000400000 */
[----:B------:R-:W-:Y:S01]  /*9040*/  @!P3 FMUL R84, R84, 16777216 ;  /* 0x4b8000005454b820 */ /* 0x000fe20000400000 */
[----:B------:R-:W-:Y:S01]  /*9050*/  @!P3 FMUL R12, R12, 16777216 ;  /* 0x4b8000000c0cb820 */ /* 0x000fe20000400000 */
[----:B------:R-:W-:Y:S01]  /*9060*/  FADD R157, R157, -1 ;  /* 0xbf8000009d9d7421 */ /* 0x000fe20000000000 */
[----:B------:R-:W-:Y:S01]  /*9070*/  F2FP.BF16.F32.PACK_AB R8, R8, R35 ;  /* 0x000000230808723e */ /* 0x000fe200000010ff */
[----:B------:R-:W-:Y:S01]  /*9080*/  FFMA.FTZ R13, R154, R13, 0.1716887056827545166 ;  /* 0x3e2fcf2a9a0d7423 */ /* 0x000fe2000001000d */
[C---:B------:R-:W-:Y:S01]  /*9090*/  IMAD.IADD R4, R21.reuse, 0x1, R4 ;  /* 0x0000000115047824 */ /* 0x040fe200078e0204 */
[----:B------:R-:W-:Y:S01]  /*90a0*/  FSEL R14, R14, R77, P2 ;  /* 0x0000004d0e0e7208 */ /* 0x000fe20001000000 */
[----:B------:R-:W-:-:S02]  /*90b0*/  IMAD.IADD R5, R21, 0x1, R5 ;  /* 0x0000000115057824 */ /* 0x000fc400078e0205 */
[----:B------:R-:W-:Y:S01]  /*90c0*/  FMUL R35, R155, R84 ;  /* 0x000000549b237220 */ /* 0x000fe20000400000 */
[----:B------:R-:W-:Y:S01]  /*90d0*/  FMUL R21, R142, 0.25 ;  /* 0x3e8000008e157820 */ /* 0x000fe20000400000 */
[----:B------:R-:W-:Y:S01]  /*90e0*/  FSEL R15, R15, R76, P2 ;  /* 0x0000004c0f0f7208 */ /* 0x000fe20001000000 */
[----:B------:R-:W-:Y:S01]  /*90f0*/  @!P5 FMUL R107, R107, 16777216 ;  /* 0x4b8000006b6bd820 */ /* 0x000fe20000400000 */
[----:B------:R-:W-:Y:S01]  /*9100*/  FMUL R84, R155, R12 ;  /* 0x0000000c9b547220 */ /* 0x000fe20000400000 */
[----:B------:R-:W-:Y:S01]  /*9110*/  FMUL R48, R29, 0.25 ;  /* 0x3e8000001d307820 */ /* 0x000fe20000400000 */
[----:B------:R-:W-:Y:S01]  /*9120*/  @!P5 FMUL R74, R74, 16777216 ;  /* 0x4b8000004a4ad820 */ /* 0x000fe20000400000 */
[----:B------:R-:W-:Y:S01]  /*9130*/  FFMA.FTZ R12, R157, R24, -0.16845393180847167969 ;  /* 0xbe2c7f309d0c7423 */ /* 0x000fe20000010018 */
[----:B------:R-:W-:Y:S01]  /*9140*/  FSEL R153, R153, R60, P2 ;  /* 0x0000003c99997208 */ /* 0x000fe20001000000 */
[----:B------:R-:W-:Y:S01]  /*9150*/  @!P5 FMUL R130, R130, 16777216 ;  /* 0x4b8000008282d820 */ /* 0x000fe20000400000 */
[----:B------:R-:W-:Y:S01]  /*9160*/  @!P5 FMUL R67, R67, 16777216 ;  /* 0x4b8000004343d820 */ /* 0x000fe20000400000 */
[----:B------:R-:W-:Y:S01]  /*9170*/  FFMA.FTZ R13, R154, R13, -0.17900948226451873779 ;  /* 0xbe374e439a0d7423 */ /* 0x000fe2000001000d */
[----:B------:R-:W-:Y:S01]  /*9180*/  FMUL R60, R45, 0.25 ;  /* 0x3e8000002d3c7820 */ /* 0x000fe20000400000 */
[----:B------:R-:W-:Y:S01]  /*9190*/  @!P5 FMUL R135, R135, 16777216 ;  /* 0x4b8000008787d820 */ /* 0x000fe20000400000 */
[----:B------:R-:W-:Y:S01]  /*91a0*/  @!P5 FMUL R66, R66, 16777216 ;  /* 0x4b8000004242d820 */ /* 0x000fe20000400000 */
[----:B------:R-:W-:Y:S01]  /*91b0*/  @!P5 FMUL R38, R38, 16777216 ;  /* 0x4b8000002626d820 */ /* 0x000fe20000400000 */
[----:B------:R-:W-:Y:S01]  /*91c0*/  @!P5 FMUL R63, R63, 16777216 ;  /* 0x4b8000003f3fd820 */ /* 0x000fe20000400000 */
[----:B------:R-:W-:Y:S01]  /*91d0*/  @!P5 FMUL R34, R34, 16777216 ;  /* 0x4b8000002222d820 */ /* 0x000fe20000400000 */
[----:B------:R-:W-:Y:S01]  /*91e0*/  @!P5 FMUL R31, R31, 16777216 ;  /* 0x4b8000001f1fd820 */ /* 0x000fe20000400000 */
[----:B------:R-:W-:Y:S01]  /*91f0*/  FMUL R76, R10, R107 ;  /* 0x0000006b0a4c7220 */ /* 0x000fe20000400000 */
[----:B------:R-:W-:Y:S01]  /*9200*/  @!P3 FMUL R14, R14, 16777216 ;  /* 0x4b8000000e0eb820 */ /* 0x000fe20000400000 */
[----:B------:R-:W-:Y:S01]  /*9210*/  FSEL R6, R6, R151, P1 ;  /* 0x0000009706067208 */ /* 0x000fe20000800000 */
[----:B------:R-:W-:Y:S01]  /*9220*/  @!P5 FMUL R9, R9, 16777216 ;  /* 0x4b8000000909d820 */ /* 0x000fe20000400000 */
[----:B------:R-:W-:Y:S01]  /*9230*/  FSEL R7, R7, R150, P1 ;  /* 0x0000009607077208 */ /* 0x000fe20000800000 */
[----:B------:R-:W-:Y:S01]  /*9240*/  @!P5 FMUL R27, R27, 16777216 ;  /* 0x4b8000001b1bd820 */ /* 0x000fe20000400000 */
[----:B------:R-:W-:Y:S01]  /*9250*/  FSEL R21, R21, R142, P1 ;  /* 0x0000008e15157208 */ /* 0x000fe20000800000 */
[----:B------:R-:W-:Y:S01]  /*9260*/  FMUL R107, R10, R74 ;  /* 0x0000004a0a6b7220 */ /* 0x000fe20000400000 */
[----:B------:R-:W-:Y:S01]  /*9270*/  FSEL R25, R50, R25, P2 ;  /* 0x0000001932197208 */ /* 0x000fe20001000000 */
[----:B------:R-:W-:Y:S01]  /*9280*/  @!P3 FMUL R15, R15, 16777216 ;  /* 0x4b8000000f0fb820 */ /* 0x000fe20000400000 */
[----:B------:R-:W-:Y:S01]  /*9290*/  FFMA.FTZ R12, R157, R12, 0.1716887056827545166 ;  /* 0x3e2fcf2a9d0c7423 */ /* 0x000fe2000001000c */
[----:B------:R-:W-:Y:S01]  /*92a0*/  FSEL R29, R48, R29, P2 ;  /* 0x0000001d301d7208 */ /* 0x000fe20001000000 */
[----:B------:R-:W-:Y:S01]  /*92b0*/  @!P3 FMUL R156, R156, 16777216 ;  /* 0x4b8000009c9cb820 */ /* 0x000fe20000400000 */
[----:B------:R-:W-:Y:S01]  /*92c0*/  @!P3 FMUL R158, R158, 16777216 ;  /* 0x4b8000009e9eb820 */ /* 0x000fe20000400000 */
[----:B------:R-:W-:Y:S01]  /*92d0*/  @!P3 FMUL R160, R160, 16777216 ;  /* 0x4b800000a0a0b820 */ /* 0x000fe20000400000 */
[----:B------:R-:W-:Y:S01]  /*92e0*/  @!P3 FMUL R162, R162, 16777216 ;  /* 0x4b800000a2a2b820 */ /* 0x000fe20000400000 */
[----:B------:R-:W-:Y:S01]  /*92f0*/  @!P3 FMUL R164, R164, 16777216 ;  /* 0x4b800000a4a4b820 */ /* 0x000fe20000400000 */
[----:B------:R-:W-:Y:S01]  /*9300*/  @!P3 FMUL R166, R166, 16777216 ;  /* 0x4b800000a6a6b820 */ /* 0x000fe20000400000 */
[C---:B------:R-:W-:Y:S01]  /*9310*/  FMUL R50, R10.reuse, R130 ;  /* 0x000000820a327220 */ /* 0x040fe20000400000 */
[----:B------:R-:W-:Y:S01]  /*9320*/  FMUL R74, R10, R67 ;  /* 0x000000430a4a7220 */ /* 0x000fe20000400000 */
[----:B------:R-:W-:Y:S01]  /*9330*/  FFMA.FTZ R13, R154, R13, 0.20512372255325317383 ;  /* 0x3e520bf49a0d7423 */ /* 0x000fe2000001000d */
[----:B------:R-:W-:Y:S01]  /*9340*/  FMUL R138, R73, 0.25 ;  /* 0x3e800000498a7820 */ /* 0x000fe20000400000 */
[----:B------:R-:W-:Y:S01]  /*9350*/  FMUL R142, R69, 0.25 ;  /* 0x3e800000458e7820 */ /* 0x000fe20000400000 */
[----:B------:R-:W-:Y:S01]  /*9360*/  FMUL R150, R65, 0.25 ;  /* 0x3e80000041967820 */ /* 0x000fe20000400000 */
[----:B------:R-:W-:Y:S01]  /*9370*/  FMUL R151, R64, 0.25 ;  /* 0x3e80000040977820 */ /* 0x000fe20000400000 */
[C---:B------:R-:W-:Y:S01]  /*9380*/  FMUL R48, R10.reuse, R135 ;  /* 0x000000870a307220 */ /* 0x040fe20000400000 */
[C---:B------:R-:W-:Y:S01]  /*9390*/  FMUL R67, R10.reuse, R66 ;  /* 0x000000420a437220 */ /* 0x040fe20000400000 */
[----:B------:R-:W-:Y:S01]  /*93a0*/  FMUL R130, R10, R38 ;  /* 0x000000260a827220 */ /* 0x000fe20000400000 */
[----:B------:R-:W-:Y:S01]  /*93b0*/  FSEL R45, R60, R45, P2 ;  /* 0x0000002d3c2d7208 */ /* 0x000fe20001000000 */
[----:B------:R-:W-:Y:S01]  /*93c0*/  @!P5 FMUL R127, R127, 16777216 ;  /* 0x4b8000007f7fd820 */ /* 0x000fe20000400000 */
[C---:B------:R-:W-:Y:S01]  /*93d0*/  FMUL R66, R10.reuse, R63 ;  /* 0x0000003f0a427220 */ /* 0x040fe20000400000 */
[C---:B------:R-:W-:Y:S01]  /*93e0*/  FMUL R135, R10.reuse, R34 ;  /* 0x000000220a877220 */ /* 0x040fe20000400000 */
[----:B------:R-:W-:Y:S01]  /*93f0*/  FMUL R28, R10, R31 ;  /* 0x0000001f0a1c7220 */ /* 0x000fe20000400000 */
[----:B------:R-:W-:Y:S01]  /*9400*/  FMUL R38, R155, R14 ;  /* 0x0000000e9b267220 */ /* 0x000fe20000400000 */
[----:B------:R-:W-:Y:S01]  /*9410*/  FFMA.FTZ R36, R11, 1.1920928955078125e-07, R36 ;  /* 0x340000000b247823 */ /* 0x000fe20000010024 */
[----:B------:R-:W-:Y:S01]  /*9420*/  @!P5 FMUL R143, R143, 16777216 ;  /* 0x4b8000008f8fd820 */ /* 0x000fe20000400000 */
        /* <DEDUP_REMOVED lines=10> */
[----:B------:R-:W-:Y:S01]  /*94d0*/  FMUL R34, R155, R15 ;  /* 0x0000000f9b227220 */ /* 0x000fe20000400000 */
[----:B------:R-:W-:Y:S01]  /*94e0*/  FFMA.FTZ R14, R157, R12, -0.17900948226451873779 ;  /* 0xbe374e439d0e7423 */ /* 0x000fe2000001000c */
        /* <DEDUP_REMOVED lines=36> */
[C---:B------:R-:W-:Y:S01]  /*9730*/  FMUL R160, R155.reuse, R160 ;  /* 0x000000a09ba07220 */ /* 0x040fe20000400000 */
[C---:B------:R-:W-:Y:S01]  /*9740*/  FMUL R9, R155.reuse, R164 ;  /* 0x000000a49b097220 */ /* 0x040fe20000400000 */
[C---:B------:R-:W-:Y:S01]  /*9750*/  FMUL R166, R155.reuse, R166 ;  /* 0x000000a69ba67220 */ /* 0x040fe20000400000 */
[C---:B------:R-:W-:Y:S01]  /*9760*/  FMUL R27, R155.reuse, R162 ;  /* 0x000000a29b1b7220 */ /* 0x040fe20000400000 */
[----:B------:R-:W-:Y:S01]  /*9770*/  FMUL R158, R155, R158 ;  /* 0x0000009e9b9e7220 */ /* 0x000fe20000400000 */
[----:B------:R-:W-:Y:S01]  /*9780*/  FFMA.FTZ R15, R154, R13, -0.24046532809734344482 ;  /* 0xbe763c8b9a0f7423 */ /* 0x000fe2000001000d */
[----:B------:R-:W-:Y:S01]  /*9790*/  FSEL R138, R138, R73, P2 ;  /* 0x000000498a8a7208 */ /* 0x000fe20001000000 */
[----:B------:R-:W-:Y:S01]  /*97a0*/  FMUL R60, R10, R127 ;  /* 0x0000007f0a3c7220 */ /* 0x000fe20000400000 */
[----:B------:R-:W-:Y:S01]  /*97b0*/  FSEL R142, R142, R69, P2 ;  /* 0x000000458e8e7208 */ /* 0x000fe20001000000 */
[----:B------:R-:W-:Y:S01]  /*97c0*/  @!P3 FMUL R29, R29, 16777216 ;  /* 0x4b8000001d1db820 */ /* 0x000fe20000400000 */
[----:B------:R-:W-:Y:S01]  /*97d0*/  FSEL R150, R150, R65, P2 ;  /* 0x0000004196967208 */ /* 0x000fe20001000000 */
[----:B------:R-:W-:Y:S01]  /*97e0*/  @!P3 FMUL R25, R25, 16777216 ;  /* 0x4b8000001919b820 */ /* 0x000fe20000400000 */
[----:B------:R-:W-:Y:S01]  /*97f0*/  FSEL R151, R151, R64, P2 ;  /* 0x0000004097977208 */ /* 0x000fe20001000000 */
[----:B------:R-:W-:Y:S01]  /*9800*/  FMUL R18, R10, R143 ;  /* 0x0000008f0a127220 */ /* 0x000fe20000400000 */
[----:B------:R-:W-:Y:S01]  /*9810*/  FSEL R152, R152, R61, P2 ;  /* 0x0000003d98987208 */ /* 0x000fe20001000000 */
[C---:B------:R-:W-:Y:S01]  /*9820*/  FMUL R61, R10.reuse, R122 ;  /* 0x0000007a0a3d7220 */ /* 0x040fe20000400000 */
[C---:B------:R-:W-:Y:S01]  /*9830*/  FMUL R73, R10.reuse, R114 ;  /* 0x000000720a497220 */ /* 0x040fe20000400000 */
[C---:B------:R-:W-:Y:S01]  /*9840*/  FMUL R77, R10.reuse, R106 ;  /* 0x0000006a0a4d7220 */ /* 0x040fe20000400000 */
[C---:B------:R-:W-:Y:S01]  /*9850*/  FMUL R69, R10.reuse, R103 ;  /* 0x000000670a457220 */ /* 0x040fe20000400000 */
[C---:B------:R-:W-:Y:S01]  /*9860*/  FMUL R65, R10.reuse, R102 ;  /* 0x000000660a417220 */ /* 0x040fe20000400000 */
[C---:B------:R-:W-:Y:S01]  /*9870*/  FMUL R80, R10.reuse, R99 ;  /* 0x000000630a507220 */ /* 0x040fe20000400000 */
[C---:B------:R-:W-:Y:S01]  /*9880*/  FMUL R64, R10.reuse, R94 ;  /* 0x0000005e0a407220 */ /* 0x040fe20000400000 */
[----:B------:R-:W-:Y:S01]  /*9890*/  FMUL R127, R10, R42 ;  /* 0x0000002a0a7f7220 */ /* 0x000fe20000400000 */
[----:B------:R-:W-:Y:S01]  /*98a0*/  @!P3 FMUL R45, R45, 16777216 ;  /* 0x4b8000002d2db820 */ /* 0x000fe20000400000 */
[----:B------:R-:W-:Y:S01]  /*98b0*/  @!P3 FMUL R41, R41, 16777216 ;  /* 0x4b8000002929b820 */ /* 0x000fe20000400000 */
[----:B------:R-:W-:Y:S01]  /*98c0*/  @!P3 FMUL R40, R40, 16777216 ;  /* 0x4b8000002828b820 */ /* 0x000fe20000400000 */
[----:B------:R-:W-:Y:S01]  /*98d0*/  @!P3 FMUL R44, R44, 16777216 ;  /* 0x4b8000002c2cb820 */ /* 0x000fe20000400000 */
[----:B------:R-:W-:Y:S01]  /*98e0*/  FFMA.FTZ R14, R157, R14, 0.20512372255325317383 ;  /* 0x3e520bf49d0e7423 */ /* 0x000fe2000001000e */
[C---:B------:R-:W-:Y:S01]  /*98f0*/  FMUL R6, R10.reuse, R6 ;  /* 0x000000060a067220 */ /* 0x040fe20000400000 */
        /* <DEDUP_REMOVED lines=36> */
[----:B------:R-:W-:Y:S01]  /*9b40*/  FFMA.FTZ R15, R154, R15, 0.28857114911079406738 ;  /* 0x3e93bf999a0f7423 */ /* 0x000fe2000001000f */
[----:B------:R-:W-:Y:S01]  /*9b50*/  F2FP.BF16.F32.PACK_AB R9, R9, R166 ;  /* 0x000000a60909723e */ /* 0x000fe200000010ff */
[C---:B------:R-:W-:Y:S01]  /*9b60*/  FMUL R29, R155.reuse, R29 ;  /* 0x0000001d9b1d7220 */ /* 0x040fe20000400000 */
[----:B------:R-:W-:Y:S01]  /*9b70*/  F2FP.BF16.F32.PACK_AB R10, R160, R27 ;  /* 0x0000001ba00a723e */ /* 0x000fe200000010ff */
[----:B------:R-:W-:Y:S01]  /*9b80*/  FMUL R24, R155, R25 ;  /* 0x000000199b187220 */ /* 0x000fe20000400000 */
[----:B------:R-:W-:Y:S01]  /*9b90*/  F2FP.BF16.F32.PACK_AB R11, R11, R158 ;  /* 0x0000009e0b0b723e */ /* 0x000fe200000010ff */
[C---:B------:R-:W-:Y:S01]  /*9ba0*/  FMUL R45, R155.reuse, R45 ;  /* 0x0000002d9b2d7220 */ /* 0x040fe20000400000 */
[C---:B------:R-:W-:Y:S01]  /*9bb0*/  FMUL R26, R155.reuse, R41 ;  /* 0x000000299b1a7220 */ /* 0x040fe20000400000 */
[C---:B------:R-:W-:Y:S01]  /*9bc0*/  FMUL R40, R155.reuse, R40 ;  /* 0x000000289b287220 */ /* 0x040fe20000400000 */
[----:B------:R-:W-:Y:S01]  /*9bd0*/  FMUL R27, R155, R44 ;  /* 0x0000002c9b1b7220 */ /* 0x000fe20000400000 */
[----:B------:R-:W-:Y:S01]  /*9be0*/  FFMA.FTZ R14, R157, R14, -0.24046532809734344482 ;  /* 0xbe763c8b9d0e7423 */ /* 0x000fe2000001000e */
[C---:B------:R-:W-:Y:S01]  /*9bf0*/  FMUL R53, R155.reuse, R53 ;  /* 0x000000359b357220 */ /* 0x040fe20000400000 */
[----:B------:R-:W-:Y:S01]  /*9c00*/  FMUL R52, R155, R52 ;  /* 0x000000349b347220 */ /* 0x000fe20000400000 */
[----:B------:R-:W-:Y:S01]  /*9c10*/  FFMA.FTZ R15, R154, R15, -0.36067417263984680176 ;  /* 0xbeb8aa499a0f7423 */ /* 0x000fe2000001000f */
[----:B------:R1:W-:Y:S01]  /*9c20*/  STS.128 [R3], R8 ;  /* 0x0000000803007388 */ /* 0x0003e20000000c00 */
[----:B------:R-:W-:Y:S01]  /*9c30*/  F2FP.BF16.F32.PACK_AB R12, R29, R24 ;  /* 0x000000181d0c723e */ /* 0x000fe200000010ff */
[----:B------:R-:W-:Y:S01]  /*9c40*/  @!P3 FMUL R149, R149, 16777216 ;  /* 0x4b8000009595b820 */ /* 0x000fe20000400000 */
        /* <DEDUP_REMOVED lines=13> */
[----:B-1----:R-:W-:Y:S01]  /*9d20*/  FFMA.FTZ R8, R157, R14, 0.28857114911079406738 ;  /* 0x3e93bf999d087423 */ /* 0x002fe2000001000e */
[----:B------:R-:W-:Y:S01]  /*9d30*/  F2FP.BF16.F32.PACK_AB R14, R45, R26 ;  /* 0x0000001a2d0e723e */ /* 0x000fe200000010ff */
[----:B------:R-:W-:Y:S01]  /*9d40*/  FFMA.FTZ R9, R154, R15, 0.48089820146560668945 ;  /* 0x3ef6384a9a097423 */ /* 0x000fe2000001000f */
[----:B------:R-:W-:Y:S01]  /*9d50*/  F2FP.BF16.F32.PACK_AB R26, R46, R127 ;  /* 0x0000007f2e1a723e */ /* 0x000fe200000010ff */
[----:B------:R-:W-:Y:S01]  /*9d60*/  FFMA.FTZ R8, R157, R8, -0.36067417263984680176 ;  /* 0xbeb8aa499d087423 */ /* 0x000fe20000010008 */
[----:B------:R-:W-:Y:S01]  /*9d70*/  F2FP.BF16.F32.PACK_AB R15, R53, R52 ;  /* 0x00000034350f723e */ /* 0x000fe200000010ff */
[----:B------:R-:W-:Y:S01]  /*9d80*/  FFMA.FTZ R9, R154, R9, -0.72134751081466674805 ;  /* 0xbf38aa3b9a097423 */ /* 0x000fe20000010009 */
[----:B------:R-:W-:Y:S01]  /*9d90*/  F2FP.BF16.F32.PACK_AB R31, R55, R54 ;  /* 0x00000036371f723e */ /* 0x000fe200000010ff */
[----:B------:R-:W-:Y:S01]  /*9da0*/  STS.128 [R3+0x80], R24 ;  /* 0x0000801803007388 */ /* 0x000fe20000000c00 */
[----:B------:R-:W-:Y:S01]  /*9db0*/  FFMA.FTZ R8, R157, R8, 0.48089820146560668945 ;  /* 0x3ef6384a9d087423 */ /* 0x000fe20000010008 */
[----:B------:R-:W-:Y:S01]  /*9dc0*/  @!P3 FMUL R136, R136, 16777216 ;  /* 0x4b8000008888b820 */ /* 0x000fe20000400000 */
[----:B------:R-:W-:Y:S01]  /*9dd0*/  @!P3 FMUL R133, R133, 16777216 ;  /* 0x4b8000008585b820 */ /* 0x000fe20000400000 */
[----:B------:R-:W-:Y:S01]  /*9de0*/  STS.128 [R3+0x400], R12 ;  /* 0x0004000c03007388 */ /* 0x000fe20000000c00 */
[----:B------:R-:W-:Y:S01]  /*9df0*/  @!P3 FMUL R132, R132, 16777216 ;  /* 0x4b8000008484b820 */ /* 0x000fe20000400000 */
[----:B------:R-:W-:Y:S01]  /*9e00*/  @!P3 FMUL R129, R129, 16777216 ;  /* 0x4b8000008181b820 */ /* 0x000fe20000400000 */
[----:B------:R-:W-:Y:S01]  /*9e10*/  @!P3 FMUL R128, R128, 16777216 ;  /* 0x4b8000008080b820 */ /* 0x000fe20000400000 */
[----:B------:R-:W-:Y:S01]  /*9e20*/  STS.128 [R3+0x480], R28 ;  /* 0x0004801c03007388 */ /* 0x000fe20000000c00 */
[----:B------:R-:W-:Y:S01]  /*9e30*/  @!P3 FMUL R125, R125, 16777216 ;  /* 0x4b8000007d7db820 */ /* 0x000fe20000400000 */
[----:B------:R-:W-:Y:S01]  /*9e40*/  @!P3 FMUL R124, R124, 16777216 ;  /* 0x4b8000007c7cb820 */ /* 0x000fe20000400000 */
[----:B------:R-:W-:Y:S01]  /*9e50*/  @!P3 FMUL R121, R121, 16777216 ;  /* 0x4b8000007979b820 */ /* 0x000fe20000400000 */
[----:B------:R-:W-:Y:S01]  /*9e60*/  BAR.SYNC.DEFER_BLOCKING 0x0 ;  /* 0x0000000000007b1d */ /* 0x000fe20000010000 */
        /* <DEDUP_REMOVED lines=19> */
[----:B------:R-:W-:Y:S01]  /*9fa0*/  ISETP.GE.U32.AND P2, PT, R33, 0x7f800000, PT ;  /* 0x7f8000002100780c */ /* 0x000fe20003f46070 */
[----:B------:R-:W-:Y:S01]  /*9fb0*/  FMUL R9, R154, R9 ;  /* 0x000000099a097220 */ /* 0x000fe20000400000 */
[----:B------:R-:W-:Y:S01]  /*9fc0*/  ISETP.GE.U32.AND P3, PT, R32, 0x7f800000, PT ;  /* 0x7f8000002000780c */ /* 0x000fe20003f66070 */
[----:B------:R-:W-:Y:S01]  /*9fd0*/  FFMA.FTZ R8, R157, R8, -0.72134751081466674805 ;  /* 0xbf38aa3b9d087423 */ /* 0x000fe20000010008 */
[----:B------:R-:W-:Y:S01]  /*9fe0*/  LDS.128 R12, [R4+0x800] ;  /* 0x00080000040c7984 */ /* 0x000fe20000000c00 */
[C---:B------:R-:W-:Y:S01]  /*9ff0*/  FMUL R9, R154.reuse, R9 ;  /* 0x000000099a097220 */ /* 0x040fe20000400000 */
[----:B------:R-:W-:Y:S01]  /*a000*/  FMUL R39, R155, R85 ;  /* 0x000000559b277220 */ /* 0x000fe20000400000 */
[----:B------:R-:W-:Y:S01]  /*a010*/  FMUL R8, R157, R8 ;  /* 0x000000089d087220 */ /* 0x000fe20000400000 */
[----:B------:R-:W-:Y:S01]  /*a020*/  LDS.128 R24, [R5] ;  /* 0x0000000005187984 */ /* 0x000fe20000000c00 */
[----:B------:R-:W-:Y:S01]  /*a030*/  FFMA.FTZ R9, R154, 1.4426950216293334961, R9 ;  /* 0x3fb8aa3b9a097823 */ /* 0x000fe20000010009 */
[----:B------:R-:W-:Y:S01]  /*a040*/  FMUL R43, R155, R138 ;  /* 0x0000008a9b2b7220 */ /* 0x000fe20000400000 */
[----:B------:R-:W-:Y:S01]  /*a050*/  FMUL R8, R157, R8 ;  /* 0x000000089d087220 */ /* 0x000fe20000400000 */
[----:B------:R-:W-:Y:S01]  /*a060*/  LDS.128 R28, [R5+0x800] ;  /* 0x00080000051c7984 */ /* 0x000fe20000000c00 */
[----:B------:R-:W-:Y:S01]  /*a070*/  FADD R63, R36, R9 ;  /* 0x00000009243f7221 */ /* 0x000fe20000000000 */
[----:B------:R-:W-:-:S02]  /*a080*/  @P2 IMAD.MOV.U32 R10, RZ, RZ, 0x7f800000 ;  /* 0x7f800000ff0a2424 */ /* 0x000fc400078e00ff */
[----:B------:R-:W-:Y:S01]  /*a090*/  FFMA.FTZ R8, R157, 1.4426950216293334961, R8 ;  /* 0x3fb8aa3b9d087823 */ /* 0x000fe20000010008 */
[----:B------:R-:W-:Y:S02]  /*a0a0*/  @P3 IMAD.MOV.U32 R9, RZ, RZ, 0x7f800000 ;  /* 0x7f800000ff093424 */ /* 0x000fe400078e00ff */
[----:B------:R-:W-:Y:S01]  /*a0b0*/  FMUL R139, R155, R139 ;  /* 0x0000008b9b8b7220 */ /* 0x000fe20000400000 */
[----:B------:R-:W-:Y:S01]  /*a0c0*/  @P2 FFMA.FTZ R63, R33, R10, +INF ;  /* 0x7f800000213f2423 */ /* 0x000fe2000001000a */
[----:B------:R-:W-:Y:S01]  /*a0d0*/  FADD R62, R37, R8 ;  /* 0x00000008253e7221 */ /* 0x000fe20000000000 */
[C---:B------:R-:W-:Y:S01]  /*a0e0*/  @P3 FFMA.FTZ R62, R32.reuse, R9, +INF ;  /* 0x7f800000203e3423 */ /* 0x040fe20000010009 */
[C---:B------:R-:W-:Y:S01]  /*a0f0*/  FMUL R142, R155.reuse, R142 ;  /* 0x0000008e9b8e7220 */ /* 0x040fe20000400000 */
[----:B------:R-:W1:Y:S01]  /*a100*/  LDS.128 R8, [R4] ;  /* 0x0000000004087984 */ /* 0x000e620000000c00 */
[C---:B------:R-:W-:Y:S01]  /*a110*/  FMUL R146, R155.reuse, R146 ;  /* 0x000000929b927220 */ /* 0x040fe20000400000 */
[C---:B------:R-:W-:Y:S01]  /*a120*/  FMUL R85, R155.reuse, R150 ;  /* 0x000000969b557220 */ /* 0x040fe20000400000 */
[C---:B------:R-:W-:Y:S01]  /*a130*/  FMUL R151, R155.reuse, R151 ;  /* 0x000000979b977220 */ /* 0x040fe20000400000 */
[C---:B------:R-:W-:Y:S01]  /*a140*/  FMUL R152, R155.reuse, R152 ;  /* 0x000000989b987220 */ /* 0x040fe20000400000 */
[C---:B------:R-:W-:Y:S01]  /*a150*/  FMUL R153, R155.reuse, R153 ;  /* 0x000000999b997220 */ /* 0x040fe20000400000 */
[C---:B------:R-:W-:Y:S01]  /*a160*/  FMUL R57, R155.reuse, R57 ;  /* 0x000000399b397220 */ /* 0x040fe20000400000 */
[----:B------:R-:W-:Y:S01]  /*a170*/  FMUL R56, R155, R56 ;  /* 0x000000389b387220 */ /* 0x000fe20000400000 */
[----:B------:R-:W-:Y:S01]  /*a180*/  FSETP.NEU.AND P1, PT, R33, RZ, PT ;  /* 0x000000ff2100720b */ /* 0x000fe20003f2d000 */
[----:B------:R-:W2:Y:S01]  /*a190*/  S2R R163, SR_TID.X ;  /* 0x0000000000a37919 */ /* 0x000ea20000002100 */
[----:B------:R-:W-:Y:S01]  /*a1a0*/  FSETP.NEU.AND P2, PT, R32, RZ, PT ;  /* 0x000000ff2000720b */ /* 0x000fe20003f4d000 */
[----:B0-----:R-:W-:Y:S01]  /*a1b0*/  IMAD.SHL.U32 R238, R238, 0x40, RZ ;  /* 0x00000040eeee7824 */ /* 0x001fe200078e00ff */
[----:B------:R-:W-:Y:S01]  /*a1c0*/  F2FP.BF16.F32.PACK_AB R38, R38, R43 ;  /* 0x0000002b2626723e */ /* 0x000fe200000010ff */
[----:B------:R-:W0:Y:S01]  /*a1d0*/  S2R R239, SR_CTAID.Y ;  /* 0x0000000000ef7919 */ /* 0x000e220000002600 */
[----:B------:R-:W-:Y:S01]  /*a1e0*/  F2FP.BF16.F32.PACK_AB R32, R153, R56 ;  /* 0x000000389920723e */ /* 0x000fe200000010ff */
[C---:B------:R-:W-:Y:S01]  /*a1f0*/  FMUL R92, R155.reuse, R92 ;  /* 0x0000005c9b5c7220 */ /* 0x040fe20000400000 */
[----:B------:R-:W-:Y:S01]  /*a200*/  F2FP.BF16.F32.PACK_AB R36, R152, R57 ;  /* 0x000000399824723e */ /* 0x000fe200000010ff */
[----:B------:R-:W-:Y:S01]  /*a210*/  FMUL R117, R155, R117 ;  /* 0x000000759b757220 */ /* 0x000fe20000400000 */
[----:B------:R-:W-:Y:S01]  /*a220*/  F2FP.BF16.F32.PACK_AB R40, R115, R58 ;  /* 0x0000003a7328723e */ /* 0x000fe200000010ff */
[C---:B------:R-:W-:Y:S01]  /*a230*/  FMUL R116, R155.reuse, R116 ;  /* 0x000000749b747220 */ /* 0x040fe20000400000 */
[----:B------:R-:W-:Y:S01]  /*a240*/  F2FP.BF16.F32.PACK_AB R44, R66, R59 ;  /* 0x0000003b422c723e */ /* 0x000fe200000010ff */
[C---:B------:R-:W-:Y:S01]  /*a250*/  FMUL R109, R155.reuse, R109 ;  /* 0x0000006d9b6d7220 */ /* 0x040fe20000400000 */
[----:B------:R-:W-:Y:S01]  /*a260*/  F2FP.BF16.F32.PACK_AB R33, R146, R151 ;  /* 0x000000979221723e */ /* 0x000fe200000010ff */
[C---:B------:R-:W-:Y:S01]  /*a270*/  FMUL R108, R155.reuse, R108 ;  /* 0x0000006c9b6c7220 */ /* 0x040fe20000400000 */
[----:B------:R-:W-:Y:S01]  /*a280*/  F2FP.BF16.F32.PACK_AB R37, R142, R85 ;  /* 0x000000558e25723e */ /* 0x000fe200000010ff */
[C---:B------:R-:W-:Y:S01]  /*a290*/  FMUL R101, R155.reuse, R101 ;  /* 0x000000659b657220 */ /* 0x040fe20000400000 */
[----:B------:R-:W-:Y:S01]  /*a2a0*/  F2FP.BF16.F32.PACK_AB R41, R70, R67 ;  /* 0x000000434629723e */ /* 0x000fe200000010ff */
[----:B------:R-:W-:Y:S01]  /*a2b0*/  FMUL R100, R155, R100 ;  /* 0x000000649b647220 */ /* 0x000fe20000400000 */
[----:B------:R-:W-:Y:S01]  /*a2c0*/  F2FP.BF16.F32.PACK_AB R45, R71, R74 ;  /* 0x0000004a472d723e */ /* 0x000fe200000010ff */
[----:B------:R-:W0:Y:S01]  /*a2d0*/  LDC.64 R66, c[0x0][0x270] ;  /* 0x00009c00ff427b82 */ /* 0x000e220000000a00 */
[----:B------:R-:W-:Y:S01]  /*a2e0*/  F2FP.BF16.F32.PACK_AB R34, R34, R139 ;  /* 0x0000008b2222723e */ /* 0x000fe200000010ff */
[C---:B------:R-:W-:Y:S01]  /*a2f0*/  FMUL R93, R155.reuse, R93 ;  /* 0x0000005d9b5d7220 */ /* 0x040fe20000400000 */
[----:B------:R-:W-:Y:S01]  /*a300*/  F2FP.BF16.F32.PACK_AB R42, R106, R107 ;  /* 0x0000006b6a2a723e */ /* 0x000fe200000010ff */
[----:B------:R-:W-:Y:S01]  /*a310*/  FMUL R124, R155, R124 ;  /* 0x0000007c9b7c7220 */ /* 0x000fe20000400000 */
[----:B------:R-:W-:Y:S01]  /*a320*/  F2FP.BF16.F32.PACK_AB R46, R103, R114 ;  /* 0x00000072672e723e */ /* 0x000fe200000010ff */
[----:B------:R-:W-:Y:S01]  /*a330*/  FMUL R148, R155, R148 ;  /* 0x000000949b947220 */ /* 0x000fe20000400000 */
[----:B------:R-:W-:Y:S01]  /*a340*/  F2FP.BF16.F32.PACK_AB R35, R35, R88 ;  /* 0x000000582323723e */ /* 0x000fe200000010ff */
[----:B------:R-:W-:Y:S01]  /*a350*/  BAR.SYNC.DEFER_BLOCKING 0x0 ;  /* 0x0000000000007b1d */ /* 0x000fe20000010000 */
[----:B------:R-:W-:Y:S01]  /*a360*/  F2FP.BF16.F32.PACK_AB R39, R39, R84 ;  /* 0x000000542727723e */ /* 0x000fe200000010ff */
[C---:B------:R-:W-:Y:S01]  /*a370*/  FMUL R75, R155.reuse, R144 ;  /* 0x000000909b4b7220 */ /* 0x040fe20000400000 */
[----:B------:R-:W-:Y:S01]  /*a380*/  F2FP.BF16.F32.PACK_AB R43, R94, R99 ;  /* 0x000000635e2b723e */ /* 0x000fe200000010ff */
[----:B------:R-:W-:Y:S01]  /*a390*/  FMUL R133, R155, R133 ;  /* 0x000000859b857220 */ /* 0x000fe20000400000 */
[----:B------:R-:W-:-:S03]  /*a3a0*/  F2FP.BF16.F32.PACK_AB R47, R87, R102 ;  /* 0x00000066572f723e */ /* 0x000fc600000010ff */
[----:B------:R-:W3:Y:S01]  /*a3b0*/  LDC R74, c[0x0][0x278] ;  /* 0x00009e00ff4a7b82 */ /* 0x000ee20000000800 */
[----:B--2---:R-:W-:Y:S01]  /*a3c0*/  SHF.R.U32.HI R163, RZ, 0x6, R163 ;  /* 0x00000006ffa37819 */ /* 0x004fe200000116a3 */
[C---:B------:R-:W-:Y:S01]  /*a3d0*/  FMUL R86, R155.reuse, R129 ;  /* 0x000000819b567220 */ /* 0x040fe20000400000 */
[----:B------:R-:W-:Y:S01]  /*a3e0*/  LOP3.LUT R238, R238, 0x3f, R161, 0xf8, !PT ;  /* 0x0000003feeee7812 */ /* 0x000fe200078ef8a1 */
[----:B------:R-:W-:Y:S01]  /*a3f0*/  FMUL R140, R155, R140 ;  /* 0x0000008c9b8c7220 */ /* 0x000fe20000400000 */
[----:B------:R-:W-:Y:S01]  /*a400*/  SGXT.U32 R163, R163, 0x2 ;  /* 0x00000002a3a3781a */ /* 0x000fe20000000000 */
[C---:B------:R-:W-:Y:S01]  /*a410*/  FMUL R79, R155.reuse, R136 ;  /* 0x000000889b4f7220 */ /* 0x040fe20000400000 */
[----:B------:R-:W-:Y:S01]  /*a420*/  F2FP.BF16.F32.PACK_AB R52, R92, R89 ;  /* 0x000000595c34723e */ /* 0x000fe200000010ff */
[----:B------:R-:W-:Y:S01]  /*a430*/  FMUL R132, R155, R132 ;  /* 0x000000849b847220 */ /* 0x000fe20000400000 */
[----:B------:R-:W-:Y:S01]  /*a440*/  F2FP.BF16.F32.PACK_AB R56, R93, R96 ;  /* 0x000000605d38723e */ /* 0x000fe200000010ff */
[----:B0-----:R-:W-:Y:S01]  /*a450*/  IMAD R88, R239, R66, RZ ;  /* 0x00000042ef587224 */ /* 0x001fe200078e02ff */
[----:B------:R-:W-:Y:S01]  /*a460*/  F2FP.BF16.F32.PACK_AB R53, R100, R97 ;  /* 0x000000616435723e */ /* 0x000fe200000010ff */
[----:B------:R-:W-:Y:S01]  /*a470*/  IMAD R89, R238, R67, RZ ;  /* 0x00000043ee597224 */ /* 0x000fe200078e02ff */
[----:B------:R-:W-:Y:S01]  /*a480*/  F2FP.BF16.F32.PACK_AB R57, R101, R104 ;  /* 0x000000686539723e */ /* 0x000fe200000010ff */
[C---:B------:R-:W-:Y:S01]  /*a490*/  FMUL R83, R155.reuse, R128 ;  /* 0x000000809b537220 */ /* 0x040fe20000400000 */
[----:B------:R-:W-:Y:S01]  /*a4a0*/  F2FP.BF16.F32.PACK_AB R54, R108, R105 ;  /* 0x000000696c36723e */ /* 0x000fe200000010ff */
[----:B------:R-:W-:Y:S01]  /*a4b0*/  FMUL R149, R155, R149 ;  /* 0x000000959b957220 */ /* 0x000fe20000400000 */
[----:B------:R-:W-:Y:S01]  /*a4c0*/  F2FP.BF16.F32.PACK_AB R58, R109, R112 ;  /* 0x000000706d3a723e */ /* 0x000fe200000010ff */
[----:B------:R-:W-:Y:S01]  /*a4d0*/  STS.128 [R3], R32 ;  /* 0x0000002003007388 */ /* 0x000fe20000000c00 */
[----:B------:R-:W-:Y:S01]  /*a4e0*/  F2FP.BF16.F32.PACK_AB R55, R116, R113 ;  /* 0x000000717437723e */ /* 0x000fe200000010ff */
[----:B------:R-:W0:Y:S01]  /*a4f0*/  LDC.64 R104, c[0x0][0x228] ;  /* 0x00008a00ff687b82 */ /* 0x000e220000000a00 */
[----:B------:R-:W-:Y:S01]  /*a500*/  F2FP.BF16.F32.PACK_AB R59, R117, R120 ;  /* 0x00000078753b723e */ /* 0x000fe200000010ff */
[----:B------:R-:W-:Y:S01]  /*a510*/  STS.128 [R3+0x400], R36 ;  /* 0x0004002403007388 */ /* 0x000fe20000000c00 */
[----:B------:R-:W-:Y:S01]  /*a520*/  F2FP.BF16.F32.PACK_AB R64, R64, R81 ;  /* 0x000000514040723e */ /* 0x000fe200000010ff */
[----:B---3--:R-:W-:Y:S01]  /*a530*/  IMAD R93, R163, R74, RZ ;  /* 0x0000004aa35d7224 */ /* 0x008fe200078e02ff */
[----:B------:R-:W-:Y:S01]  /*a540*/  F2FP.BF16.F32.PACK_AB R68, R68, R91 ;  /* 0x0000005b4444723e */ /* 0x000fe200000010ff */
[----:B------:R-:W-:Y:S01]  /*a550*/  STS.128 [R3+0x80], R40 ;  /* 0x0000802803007388 */ /* 0x000fe20000000c00 */
[----:B------:R-:W-:Y:S01]  /*a560*/  F2FP.BF16.F32.PACK_AB R65, R65, R98 ;  /* 0x000000624141723e */ /* 0x000fe200000010ff */
[----:B------:R-:W-:Y:S01]  /*a570*/  IMAD R97, R74, 0x4, R93 ;  /* 0x000000044a617824 */ /* 0x000fe200078e025d */
[----:B------:R-:W-:Y:S01]  /*a580*/  F2FP.BF16.F32.PACK_AB R69, R69, R80 ;  /* 0x000000504545723e */ /* 0x000fe200000010ff */
[----:B------:R-:W-:Y:S01]  /*a590*/  STS.128 [R3+0x480], R44 ;  /* 0x0004802c03007388 */ /* 0x000fe20000000c00 */
[----:B------:R-:W-:Y:S01]  /*a5a0*/  F2FP.BF16.F32.PACK_AB R66, R110, R77 ;  /* 0x0000004d6e42723e */ /* 0x000fe200000010ff */
[----:B------:R-:W-:Y:S01]  /*a5b0*/  IMAD R91, R74, 0x4, R97 ;  /* 0x000000044a5b7824 */ /* 0x000fe200078e0261 */
[----:B------:R-:W-:Y:S01]  /*a5c0*/  F2FP.BF16.F32.PACK_AB R70, R111, R76 ;  /* 0x0000004c6f46723e */ /* 0x000fe200000010ff */
[----:B------:R-:W-:Y:S01]  /*a5d0*/  BAR.SYNC.DEFER_BLOCKING 0x0 ;  /* 0x0000000000007b1d */ /* 0x000fe20000010000 */
[----:B------:R-:W-:Y:S01]  /*a5e0*/  F2FP.BF16.F32.PACK_AB R67, R118, R73 ;  /* 0x000000497643723e */ /* 0x000fe200000010ff */
[----:B------:R-:W-:Y:S01]  /*a5f0*/  IMAD R77, R74, 0x4, R91 ;  /* 0x000000044a4d7824 */ /* 0x000fe200078e025b */
[----:B------:R-:W-:Y:S01]  /*a600*/  F2FP.BF16.F32.PACK_AB R71, R119, R72 ;  /* 0x000000487747723e */ /* 0x000fe200000010ff */
[C---:B------:R-:W-:Y:S01]  /*a610*/  IMAD.SHL.U32 R72, R89.reuse, 0x2, RZ ;  /* 0x0000000259487824 */ /* 0x040fe200078e00ff */
[----:B------:R-:W-:Y:S01]  /*a620*/  F2FP.BF16.F32.PACK_AB R84, R124, R95 ;  /* 0x0000005f7c54723e */ /* 0x000fe200000010ff */
[----:B------:R-:W-:Y:S01]  /*a630*/  IMAD R99, R74, 0x4, R77 ;  /* 0x000000044a637824 */ /* 0x000fe200078e024d */
[----:B------:R-:W-:Y:S01]  /*a640*/  F2FP.BF16.F32.PACK_AB R87, R148, R75 ;  /* 0x0000004b9457723e */ /* 0x000fe200000010ff */
[----:B------:R-:W-:Y:S01]  /*a650*/  IMAD.HI R73, R89, 0x2, RZ ;  /* 0x0000000259497827 */ /* 0x000fe200078e02ff */
[----:B------:R-:W-:-:S03]  /*a660*/  F2FP.BF16.F32.PACK_AB R81, R133, R86 ;  /* 0x000000568551723e */ /* 0x000fc600000010ff */
[C---:B------:R-:W-:Y:S01]  /*a670*/  FMUL R78, R155.reuse, R145 ;  /* 0x000000919b4e7220 */ /* 0x040fe20000400000 */
[----:B------:R-:W-:Y:S01]  /*a680*/  F2FP.BF16.F32.PACK_AB R86, R140, R79 ;  /* 0x0000004f8c56723e */ /* 0x000fe200000010ff */
[----:B------:R-:W-:Y:S01]  /*a690*/  IMAD R101, R74, 0x4, R99 ;  /* 0x000000044a657824 */ /* 0x000fe200078e0263 */
[----:B------:R-:W-:Y:S01]  /*a6a0*/  F2FP.BF16.F32.PACK_AB R108, R126, R61 ;  /* 0x0000003d7e6c723e */ /* 0x000fe200000010ff */
[C---:B------:R-:W-:Y:S01]  /*a6b0*/  FMUL R141, R155.reuse, R141 ;  /* 0x0000008d9b8d7220 */ /* 0x040fe20000400000 */
[C---:B------:R-:W-:Y:S01]  /*a6c0*/  FMUL R82, R155.reuse, R137 ;  /* 0x000000899b527220 */ /* 0x040fe20000400000 */
[----:B------:R-:W-:Y:S02]  /*a6d0*/  IMAD R95, R74, 0x4, R101 ;  /* 0x000000044a5f7824 */ /* 0x000fe400078e0265 */
[C---:B------:R-:W-:Y:S01]  /*a6e0*/  FMUL R125, R155.reuse, R125 ;  /* 0x0000007d9b7d7220 */ /* 0x040fe20000400000 */
[----:B------:R-:W-:Y:S01]  /*a6f0*/  FMUL R90, R155, R121 ;  /* 0x000000799b5a7220 */ /* 0x000fe20000400000 */
[----:B------:R-:W-:Y:S01]  /*a700*/  F2FP.BF16.F32.PACK_AB R85, R132, R83 ;  /* 0x000000538455723e */ /* 0x000fe200000010ff */
[----:B------:R-:W-:Y:S01]  /*a710*/  IMAD R103, R74, 0x4, R95 ;  /* 0x000000044a677824 */ /* 0x000fe200078e025f */
[----:B------:R-:W-:-:S02]  /*a720*/  F2FP.BF16.F32.PACK_AB R82, R141, R82 ;  /* 0x000000528d52723e */ /* 0x000fc400000010ff */
[----:B------:R-:W-:Y:S01]  /*a730*/  F2FP.BF16.F32.PACK_AB R80, R125, R90 ;  /* 0x0000005a7d50723e */ /* 0x000fe200000010ff */
[----:B------:R-:W2:Y:S01]  /*a740*/  LDS.128 R40, [R4] ;  /* 0x0000000004287984 */ /* 0x000ea20000000c00 */
[C---:B------:R-:W-:Y:S01]  /*a750*/  IMAD R75, R74.reuse, 0x4, R103 ;  /* 0x000000044a4b7824 */ /* 0x040fe200078e0267 */
[----:B------:R-:W-:Y:S02]  /*a760*/  F2FP.BF16.F32.PACK_AB R83, R149, R78 ;  /* 0x0000004e9553723e */ /* 0x000fe400000010ff */
[----:B------:R-:W-:Y:S01]  /*a770*/  LDS.128 R36, [R4+0x800] ;  /* 0x0008000004247984 */ /* 0x000fe20000000c00 */
[----:B------:R-:W-:Y:S01]  /*a780*/  IMAD R79, R74, 0x4, R75 ;  /* 0x000000044a4f7824 */ /* 0x000fe200078e024b */
[----:B------:R-:W-:Y:S02]  /*a790*/  F2FP.BF16.F32.PACK_AB R112, R60, R123 ;  /* 0x0000007b3c70723e */ /* 0x000fe400000010ff */
[----:B------:R-:W-:Y:S01]  /*a7a0*/  LDS.128 R44, [R5] ;  /* 0x00000000052c7984 */ /* 0x000fe20000000c00 */
[----:B------:R-:W-:Y:S01]  /*a7b0*/  IMAD R89, R74, 0x4, R79 ;  /* 0x000000044a597824 */ /* 0x000fe200078e024f */
[----:B------:R-:W-:-:S02]  /*a7c0*/  F2FP.BF16.F32.PACK_AB R109, R49, R50 ;  /* 0x00000032316d723e */ /* 0x000fc400000010ff */
[----:B------:R-:W-:Y:S01]  /*a7d0*/  LDS.128 R32, [R5+0x800] ;  /* 0x0008000005207984 */ /* 0x000fe20000000c00 */
[----:B------:R-:W-:Y:S01]  /*a7e0*/  IMAD R61, R74, 0x4, R89 ;  /* 0x000000044a3d7824 */ /* 0x000fe200078e0259 */
[----:B------:R-:W-:Y:S01]  /*a7f0*/  F2FP.BF16.F32.PACK_AB R113, R48, R51 ;  /* 0x000000333071723e */ /* 0x000fe200000010ff */
[----:B------:R-:W-:Y:S01]  /*a800*/  BAR.SYNC.DEFER_BLOCKING 0x0 ;  /* 0x0000000000007b1d */ /* 0x000fe20000010000 */
[----:B------:R-:W-:Y:S02]  /*a810*/  F2FP.BF16.F32.PACK_AB R110, R21, R22 ;  /* 0x00000016156e723e */ /* 0x000fe400000010ff */
[----:B------:R-:W-:Y:S02]  /*a820*/  F2FP.BF16.F32.PACK_AB R111, R7, R16 ;  /* 0x00000010076f723e */ /* 0x000fe400000010ff */
[----:B------:R-:W-:Y:S02]  /*a830*/  F2FP.BF16.F32.PACK_AB R114, R18, R23 ;  /* 0x000000171272723e */ /* 0x000fe400000010ff */
[----:B------:R-:W-:-:S02]  /*a840*/  F2FP.BF16.F32.PACK_AB R115, R6, R17 ;  /* 0x000000110673723e */ /* 0x000fc400000010ff */
[----:B-1----:R-:W-:Y:S02]  /*a850*/  PRMT R18, R9, 0x7632, R18 ;  /* 0x0000763209127816 */ /* 0x002fe40000000012 */
[----:B------:R-:W-:Y:S02]  /*a860*/  FSEL R63, R63, -INF , P1 ;  /* 0xff8000003f3f7808 */ /* 0x000fe40000800000 */
[----:B------:R-:W-:-:S05]  /*a870*/  FSEL R62, R62, -INF , P2 ;  /* 0xff8000003e3e7808 */ /* 0x000fca0001000000 */
[----:B------:R-:W-:Y:S01]  /*a880*/  FFMA R19, R62, 0.69314718246459960938, R19 ;  /* 0x3f3172183e137823 */ /* 0x000fe20000000013 */
[----:B------:R1:W-:Y:S04]  /*a890*/  STS.128 [R3], R52 ;  /* 0x0000003403007388 */ /* 0x0003e80000000c00 */
[----:B------:R-:W-:Y:S04]  /*a8a0*/  STS.128 [R3+0x400], R56 ;  /* 0x0004003803007388 */ /* 0x000fe80000000c00 */
[----:B------:R-:W-:Y:S04]  /*a8b0*/  STS.128 [R3+0x80], R64 ;  /* 0x0000804003007388 */ /* 0x000fe80000000c00 */
[----:B------:R-:W-:Y:S01]  /*a8c0*/  STS.128 [R3+0x480], R68 ;  /* 0x0004804403007388 */ /* 0x000fe20000000c00 */
[----:B------:R-:W-:Y:S01]  /*a8d0*/  BAR.SYNC.DEFER_BLOCKING 0x0 ;  /* 0x0000000000007b1d */ /* 0x000fe20000010000 */
[----:B-1----:R-:W-:-:S02]  /*a8e0*/  IMAD.SHL.U32 R53, R88, 0x2, RZ ;  /* 0x0000000258357824 */ /* 0x002fc400078e00ff */
[----:B------:R-:W-:-:S03]  /*a8f0*/  IMAD.HI R88, R88, 0x2, RZ ;  /* 0x0000000258587827 */ /* 0x000fc600078e02ff */
[----:B0-----:R-:W-:-:S04]  /*a900*/  IADD3 R72, P3, P4, R72, R104, R53 ;  /* 0x0000006848487210 */ /* 0x001fc80007c7e035 */
[----:B------:R-:W-:Y:S01]  /*a910*/  IADD3.X R73, R73, R105, R88, P3, P4 ;  /* 0x0000006949497210 */ /* 0x000fe20001fe8458 */
[C---:B------:R-:W-:Y:S01]  /*a920*/  IMAD R105, R74.reuse, 0x4, R61 ;  /* 0x000000044a697824 */ /* 0x040fe200078e023d */
[-C--:B------:R-:W-:Y:S02]  /*a930*/  LEA R6, P3, R93, R72.reuse, 0x1 ;  /* 0x000000485d067211 */ /* 0x080fe400078608ff */
[-C--:B------:R-:W-:Y:S01]  /*a940*/  LEA R16, P4, R97, R72.reuse, 0x1 ;  /* 0x0000004861107211 */ /* 0x080fe200078808ff */
[----:B------:R-:W-:Y:S01]  /*a950*/  IMAD R21, R74, 0x4, R105 ;  /* 0x000000044a157824 */ /* 0x000fe200078e0269 */
[-C--:B------:R-:W-:Y:S02]  /*a960*/  LEA.HI.X.SX32 R7, R93, R73.reuse, 0x1, P3 ;  /* 0x000000495d077211 */ /* 0x080fe400018f0eff */
[----:B------:R-:W-:Y:S02]  /*a970*/  LEA R22, P3, R91, R72, 0x1 ;  /* 0x000000485b167211 */ /* 0x000fe400078608ff */
[----:B------:R-:W-:-:S02]  /*a980*/  LEA.HI.X.SX32 R17, R97, R73, 0x1, P4 ;  /* 0x0000004961117211 */ /* 0x000fc400020f0eff */
[----:B------:R-:W-:Y:S01]  /*a990*/  LEA.HI.X.SX32 R23, R91, R73, 0x1, P3 ;  /* 0x000000495b177211 */ /* 0x000fe200018f0eff */
[----:B------:R-:W-:Y:S01]  /*a9a0*/  LDS.128 R52, [R4] ;  /* 0x0000000004347984 */ /* 0x000fe20000000c00 */
[----:B------:R-:W-:-:S03]  /*a9b0*/  LEA R48, P3, R77, R72, 0x1 ;  /* 0x000000484d307211 */ /* 0x000fc600078608ff */
[----:B------:R-:W-:Y:S01]  /*a9c0*/  LDS.128 R64, [R4+0x800] ;  /* 0x0008000004407984 */ /* 0x000fe20000000c00 */
[-C--:B------:R-:W-:Y:S02]  /*a9d0*/  LEA.HI.X.SX32 R49, R77, R73.reuse, 0x1, P3 ;  /* 0x000000494d317211 */ /* 0x080fe400018f0eff */
[C---:B------:R-:W-:Y:S01]  /*a9e0*/  LEA R50, P3, R99.reuse, R72, 0x1 ;  /* 0x0000004863327211 */ /* 0x040fe200078608ff */
[----:B------:R-:W0:Y:S03]  /*a9f0*/  LDS.128 R68, [R5] ;  /* 0x0000000005447984 */ /* 0x000e260000000c00 */
[----:B------:R-:W-:Y:S01]  /*aa00*/  LEA.HI.X.SX32 R51, R99, R73, 0x1, P3 ;  /* 0x0000004963337211 */ /* 0x000fe200018f0eff */
[----:B------:R-:W-:Y:S01]  /*aa10*/  LDS.128 R56, [R5+0x800] ;  /* 0x0008000005387984 */ /* 0x000fe20000000c00 */
[----:B------:R-:W-:Y:S06]  /*aa20*/  BAR.SYNC.DEFER_BLOCKING 0x0 ;  /* 0x0000000000007b1d */ /* 0x000fec0000010000 */
[----:B------:R-:W-:Y:S04]  /*aa30*/  STS.128 [R3], R84 ;  /* 0x0000005403007388 */ /* 0x000fe80000000c00 */
[----:B------:R1:W-:Y:S04]  /*aa40*/  STS.128 [R3+0x400], R80 ;  /* 0x0004005003007388 */ /* 0x0003e80000000c00 */
[----:B------:R-:W-:Y:S04]  /*aa50*/  STS.128 [R3+0x80], R108 ;  /* 0x0000806c03007388 */ /* 0x000fe80000000c00 */
[----:B------:R3:W-:Y:S01]  /*aa60*/  STS.128 [R3+0x480], R112 ;  /* 0x0004807003007388 */ /* 0x0007e20000000c00 */
[----:B------:R-:W-:Y:S01]  /*aa70*/  BAR.SYNC.DEFER_BLOCKING 0x0 ;  /* 0x0000000000007b1d */ /* 0x000fe20000010000 */
[----:B-1----:R-:W-:-:S04]  /*aa80*/  IMAD R81, R74, 0x4, R21 ;  /* 0x000000044a517824 */ /* 0x002fc800078e0215 */
[----:B------:R-:W-:-:S04]  /*aa90*/  IMAD R83, R74, 0x4, R81 ;  /* 0x000000044a537824 */ /* 0x000fc800078e0251 */
[----:B------:R-:W-:-:S04]  /*aaa0*/  IMAD R85, R74, 0x4, R83 ;  /* 0x000000044a557824 */ /* 0x000fc800078e0253 */
[----:B------:R-:W-:-:S04]  /*aab0*/  IMAD R87, R74, 0x4, R85 ;  /* 0x000000044a577824 */ /* 0x000fc800078e0255 */
[----:B---3--:R-:W-:-:S04]  /*aac0*/  IMAD R3, R74, 0x4, R87 ;  /* 0x000000044a037824 */ /* 0x008fc800078e0257 */
[C---:B------:R-:W-:Y:S01]  /*aad0*/  IMAD R77, R74.reuse, 0x4, R3 ;  /* 0x000000044a4d7824 */ /* 0x040fe200078e0203 */
[----:B------:R1:W-:Y:S03]  /*aae0*/  STG.E.U16 desc[UR60][R6.64], R8 ;  /* 0x0000000806007986 */ /* 0x0003e6000c10153c */
[C---:B------:R-:W-:Y:S01]  /*aaf0*/  IMAD R91, R74.reuse, 0x4, R77 ;  /* 0x000000044a5b7824 */ /* 0x040fe200078e024d */
[----:B------:R-:W-:Y:S03]  /*ab00*/  STG.E.U16 desc[UR60][R16.64], R24 ;  /* 0x0000001810007986 */ /* 0x000fe6000c10153c */
[----:B------:R-:W-:-:S04]  /*ab10*/  IMAD R93, R74, 0x4, R91 ;  /* 0x000000044a5d7824 */ /* 0x000fc800078e025b */
[----:B------:R-:W-:Y:S01]  /*ab20*/  IMAD R97, R74, 0x4, R93 ;  /* 0x000000044a617824 */ /* 0x000fe200078e025d */
[----:B-1----:R-:W-:Y:S02]  /*ab30*/  PRMT R7, R8, 0x7632, R7 ;  /* 0x0000763208077816 */ /* 0x002fe40000000007 */
[C---:B------:R-:W-:Y:S02]  /*ab40*/  LEA R6, P3, R101.reuse, R72, 0x1 ;  /* 0x0000004865067211 */ /* 0x040fe400078608ff */
[----:B------:R-:W-:Y:S01]  /*ab50*/  PRMT R8, R24, 0x7632, R8 ;  /* 0x0000763218087816 */ /* 0x000fe20000000008 */
[----:B------:R1:W-:Y:S04]  /*ab60*/  STG.E.U16 desc[UR60][R22.64], R7 ;  /* 0x0000000716007986 */ /* 0x0003e8000c10153c */
[----:B------:R3:W-:Y:S04]  /*ab70*/  STG.E.U16 desc[UR60][R48.64], R8 ;  /* 0x0000000830007986 */ /* 0x0007e8000c10153c */
[----:B------:R-:W-:Y:S01]  /*ab80*/  STG.E.U16 desc[UR60][R50.64], R9 ;  /* 0x0000000932007986 */ /* 0x000fe2000c10153c */
[----:B-1----:R-:W-:-:S02]  /*ab90*/  LEA.HI.X.SX32 R7, R101, R73, 0x1, P3 ;  /* 0x0000004965077211 */ /* 0x002fc400018f0eff */
[-C--:B------:R-:W-:Y:S02]  /*aba0*/  LEA R16, P3, R95, R72.reuse, 0x1 ;  /* 0x000000485f107211 */ /* 0x080fe400078608ff */
[-C--:B---3--:R-:W-:Y:S01]  /*abb0*/  LEA R48, P4, R75, R72.reuse, 0x1 ;  /* 0x000000484b307211 */ /* 0x088fe200078808ff */
[----:B------:R1:W-:Y:S01]  /*abc0*/  STG.E.U16 desc[UR60][R6.64], R25 ;  /* 0x0000001906007986 */ /* 0x0003e2000c10153c */
[-C--:B------:R-:W-:Y:S01]  /*abd0*/  LEA.HI.X.SX32 R17, R95, R73.reuse, 0x1, P3 ;  /* 0x000000495f117211 */ /* 0x080fe200018f0eff */
[C---:B------:R-:W-:Y:S01]  /*abe0*/  IMAD R95, R74.reuse, 0x4, R97 ;  /* 0x000000044a5f7824 */ /* 0x040fe200078e0261 */
[-C--:B------:R-:W-:Y:S02]  /*abf0*/  LEA R22, P3, R103, R72.reuse, 0x1 ;  /* 0x0000004867167211 */ /* 0x080fe400078608ff */
[-C--:B------:R-:W-:Y:S01]  /*ac00*/  LEA.HI.X.SX32 R49, R75, R73.reuse, 0x1, P4 ;  /* 0x000000494b317211 */ /* 0x080fe200020f0eff */
[C---:B------:R-:W-:Y:S01]  /*ac10*/  IMAD R99, R74.reuse, 0x4, R95 ;  /* 0x000000044a637824 */ /* 0x040fe200078e025f */
[----:B------:R-:W-:Y:S01]  /*ac20*/  LEA.HI.X.SX32 R23, R103, R73, 0x1, P3 ;  /* 0x0000004967177211 */ /* 0x000fe200018f0eff */
[----:B------:R3:W-:Y:S01]  /*ac30*/  STG.E.U16 desc[UR60][R16.64], R18 ;  /* 0x0000001210007986 */ /* 0x0007e2000c10153c */
[----:B------:R-:W-:Y:S01]  /*ac40*/  LEA R8, P3, R79, R72, 0x1 ;  /* 0x000000484f087211 */ /* 0x000fe200078608ff */
[----:B------:R-:W-:Y:S01]  /*ac50*/  IMAD R101, R74, 0x4, R99 ;  /* 0x000000044a657824 */ /* 0x000fe200078e0263 */
[----:B-1----:R-:W-:-:S03]  /*ac60*/  PRMT R7, R25, 0x7632, R7 ;  /* 0x0000763219077816 */ /* 0x002fc60000000007 */
[C---:B------:R-:W-:Y:S01]  /*ac70*/  IMAD R51, R74.reuse, 0x4, R101 ;  /* 0x000000044a337824 */ /* 0x040fe200078e0265 */
[-C--:B------:R-:W-:Y:S02]  /*ac80*/  LEA.HI.X.SX32 R9, R79, R73.reuse, 0x1, P3 ;  /* 0x000000494f097211 */ /* 0x080fe400018f0eff */
[-C--:B------:R-:W-:Y:S01]  /*ac90*/  LEA R6, P3, R89, R72.reuse, 0x1 ;  /* 0x0000004859067211 */ /* 0x080fe200078608ff */
[C---:B------:R-:W-:Y:S01]  /*aca0*/  IMAD R75, R74.reuse, 0x4, R51 ;  /* 0x000000044a4b7824 */ /* 0x040fe200078e0233 */
[----:B------:R1:W-:Y:S01]  /*acb0*/  STG.E.U16 desc[UR60][R22.64], R7 ;  /* 0x0000000716007986 */ /* 0x0003e2000c10153c */
[----:B---3--:R-:W-:Y:S02]  /*acc0*/  PRMT R18, R27, 0x7632, R18 ;  /* 0x000076321b127816 */ /* 0x008fe40000000012 */
[C---:B------:R-:W-:Y:S01]  /*acd0*/  IMAD R79, R74.reuse, 0x4, R75 ;  /* 0x000000044a4f7824 */ /* 0x040fe200078e024b */
[----:B------:R-:W-:Y:S04]  /*ace0*/  STG.E.U16 desc[UR60][R48.64], R10 ;  /* 0x0000000a30007986 */ /* 0x000fe8000c10153c */
[----:B------:R3:W-:Y:S01]  /*acf0*/  STG.E.U16 desc[UR60][R8.64], R26 ;  /* 0x0000001a08007986 */ /* 0x0007e2000c10153c */
[----:B-1----:R-:W-:Y:S01]  /*ad00*/  LEA.HI.X.SX32 R7, R89, R73, 0x1, P3 ;  /* 0x0000004959077211 */ /* 0x002fe200018f0eff */
[----:B------:R-:W-:Y:S01]  /*ad10*/  IMAD R89, R74, 0x4, R79 ;  /* 0x000000044a597824 */ /* 0x000fe200078e024f */
[----:B------:R-:W-:-:S03]  /*ad20*/  LEA R16, P3, R61, R72, 0x1 ;  /* 0x000000483d107211 */ /* 0x000fc600078608ff */
[C---:B------:R-:W-:Y:S01]  /*ad30*/  IMAD R103, R74.reuse, 0x4, R89 ;  /* 0x000000044a677824 */ /* 0x040fe200078e0259 */
[-C--:B------:R-:W-:Y:S02]  /*ad40*/  LEA.HI.X.SX32 R17, R61, R73.reuse, 0x1, P3 ;  /* 0x000000493d117211 */ /* 0x080fe400018f0eff */
[CC--:B------:R-:W-:Y:S01]  /*ad50*/  LEA R22, P3, R105.reuse, R72.reuse, 0x1 ;  /* 0x0000004869167211 */ /* 0x0c0fe200078608ff */
[----:B------:R-:W-:Y:S01]  /*ad60*/  IMAD R61, R74, 0x4, R103 ;  /* 0x000000044a3d7824 */ /* 0x000fe200078e0267 */
[----:B---3--:R-:W-:Y:S02]  /*ad70*/  PRMT R9, R10, 0x7632, R9 ;  /* 0x000076320a097816 */ /* 0x008fe40000000009 */
[-C--:B------:R-:W-:Y:S01]  /*ad80*/  LEA.HI.X.SX32 R23, R105, R73.reuse, 0x1, P3 ;  /* 0x0000004969177211 */ /* 0x080fe200018f0eff */
[C---:B------:R-:W-:Y:S01]  /*ad90*/  IMAD R49, R74.reuse, 0x4, R61 ;  /* 0x000000044a317824 */ /* 0x040fe200078e023d */
[C---:B------:R-:W-:Y:S01]  /*ada0*/  LEA R8, P3, R21.reuse, R72, 0x1 ;  /* 0x0000004815087211 */ /* 0x040fe200078608ff */
[----:B------:R1:W-:Y:S02]  /*adb0*/  STG.E.U16 desc[UR60][R6.64], R9 ;  /* 0x0000000906007986 */ /* 0x0003e4000c10153c */
[----:B------:R-:W-:Y:S01]  /*adc0*/  IMAD R105, R74, 0x4, R49 ;  /* 0x000000044a697824 */ /* 0x000fe200078e0231 */
[----:B-1----:R-:W-:-:S03]  /*add0*/  LEA.HI.X.SX32 R9, R21, R73, 0x1, P3 ;  /* 0x0000004915097211 */ /* 0x002fc600018f0eff */
[----:B------:R-:W-:Y:S01]  /*ade0*/  IMAD R21, R74, 0x4, R105 ;  /* 0x000000044a157824 */ /* 0x000fe200078e0269 */
[CC--:B------:R-:W-:Y:S02]  /*adf0*/  LEA R24, P3, R81.reuse, R72.reuse, 0x1 ;  /* 0x0000004851187211 */ /* 0x0c0fe400078608ff */
[----:B------:R-:W-:Y:S01]  /*ae00*/  PRMT R7, R26, 0x7632, R7 ;  /* 0x000076321a077816 */ /* 0x000fe20000000007 */
[C---:B------:R-:W-:Y:S01]  /*ae10*/  IMAD R107, R74.reuse, 0x4, R21 ;  /* 0x000000044a6b7824 */ /* 0x040fe200078e0215 */
[-C--:B------:R-:W-:Y:S02]  /*ae20*/  LEA.HI.X.SX32 R25, R81, R73.reuse, 0x1, P3 ;  /* 0x0000004951197211 */ /* 0x080fe400018f0eff */
[C---:B------:R-:W-:Y:S01]  /*ae30*/  LEA R6, P3, R83.reuse, R72, 0x1 ;  /* 0x0000004853067211 */ /* 0x040fe200078608ff */
[C---:B------:R-:W-:Y:S01]  /*ae40*/  IMAD R81, R74.reuse, 0x4, R107 ;  /* 0x000000044a517824 */ /* 0x040fe200078e026b */
[----:B------:R1:W-:Y:S03]  /*ae50*/  STG.E.U16 desc[UR60][R16.64], R7 ;  /* 0x0000000710007986 */ /* 0x0003e6000c10153c */
[C---:B------:R-:W-:Y:S01]  /*ae60*/  IMAD R109, R74.reuse, 0x4, R81 ;  /* 0x000000044a6d7824 */ /* 0x040fe200078e0251 */
[----:B------:R-:W-:Y:S04]  /*ae70*/  STG.E.U16 desc[UR60][R22.64], R11 ;  /* 0x0000000b16007986 */ /* 0x000fe8000c10153c */
[----:B------:R3:W-:Y:S01]  /*ae80*/  STG.E.U16 desc[UR60][R8.64], R27 ;  /* 0x0000001b08007986 */ /* 0x0007e2000c10153c */
[----:B-1----:R-:W-:Y:S01]  /*ae90*/  LEA.HI.X.SX32 R7, R83, R73, 0x1, P3 ;  /* 0x0000004953077211 */ /* 0x002fe200018f0eff */
[----:B------:R-:W-:Y:S01]  /*aea0*/  IMAD R83, R74, 0x4, R109 ;  /* 0x000000044a537824 */ /* 0x000fe200078e026d */
[----:B------:R-:W-:-:S02]  /*aeb0*/  PRMT R17, R11, 0x7632, R17 ;  /* 0x000076320b117816 */ /* 0x000fc40000000011 */
[-C--:B------:R-:W-:Y:S02]  /*aec0*/  LEA R10, P3, R87, R72.reuse, 0x1 ;  /* 0x00000048570a7211 */ /* 0x080fe400078608ff */
[-C--:B------:R-:W-:Y:S01]  /*aed0*/  LEA R16, P4, R85, R72.reuse, 0x1 ;  /* 0x0000004855107211 */ /* 0x080fe200078808ff */
[----:B------:R1:W-:Y:S01]  /*aee0*/  STG.E.U16 desc[UR60][R24.64], R17 ;  /* 0x0000001118007986 */ /* 0x0003e2000c10153c */
[----:B---3--:R-:W-:Y:S01]  /*aef0*/  IMAD R27, R74, 0x4, R83 ;  /* 0x000000044a1b7824 */ /* 0x008fe200078e0253 */
[-C--:B------:R-:W-:Y:S02]  /*af00*/  LEA.HI.X.SX32 R11, R87, R73.reuse, 0x1, P3 ;  /* 0x00000049570b7211 */ /* 0x080fe400018f0eff */
[C---:B------:R-:W-:Y:S01]  /*af10*/  LEA R8, P3, R3.reuse, R72, 0x1 ;  /* 0x0000004803087211 */ /* 0x040fe200078608ff */
[----:B------:R2:W-:Y:S03]  /*af20*/  STG.E.U16 desc[UR60][R6.64], R18 ;  /* 0x0000001206007986 */ /* 0x0005e6000c10153c */
[----:B------:R-:W-:-:S02]  /*af30*/  LEA.HI.X.SX32 R9, R3, R73, 0x1, P3 ;  /* 0x0000004903097211 */ /* 0x000fc400018f0eff */
[----:B------:R-:W-:Y:S02]  /*af40*/  LEA R22, P3, R77, R72, 0x1 ;  /* 0x000000484d167211 */ /* 0x000fe400078608ff */
[-C--:B-1----:R-:W-:Y:S01]  /*af50*/  LEA.HI.X.SX32 R17, R85, R73.reuse, 0x1, P4 ;  /* 0x0000004955117211 */ /* 0x082fe200020f0eff */
[----:B------:R-:W-:Y:S01]  /*af60*/  IMAD R85, R74, 0x4, R27 ;  /* 0x000000044a557824 */ /* 0x000fe200078e021b */
[----:B------:R-:W-:-:S03]  /*af70*/  LEA.HI.X.SX32 R23, R77, R73, 0x1, P3 ;  /* 0x000000494d177211 */ /* 0x000fc600018f0eff */
[----:B------:R-:W-:Y:S01]  /*af80*/  IMAD R3, R74, 0x4, R85 ;  /* 0x000000044a037824 */ /* 0x000fe200078e0255 */
[----:B--2---:R-:W-:Y:S01]  /*af90*/  PRMT R7, R40, 0x7632, R7 ;  /* 0x0000763228077816 */ /* 0x004fe20000000007 */
[----:B------:R-:W-:Y:S01]  /*afa0*/  STG.E.U16 desc[UR60][R16.64], R40 ;  /* 0x0000002810007986 */ /* 0x000fe2000c10153c */
[----:B------:R-:W-:Y:S01]  /*afb0*/  LEA R6, P3, R91, R72, 0x1 ;  /* 0x000000485b067211 */ /* 0x000fe200078608ff */
[----:B------:R-:W-:Y:S01]  /*afc0*/  IMAD R87, R74, 0x4, R3 ;  /* 0x000000044a577824 */ /* 0x000fe200078e0203 */
[----:B0-----:R-:W-:Y:S01]  /*afd0*/  PRMT R18, R70, 0x7632, R18 ;  /* 0x0000763246127816 */ /* 0x001fe20000000012 */
[----:B------:R0:W-:Y:S02]  /*afe0*/  STG.E.U16 desc[UR60][R10.64], R44 ;  /* 0x0000002c0a007986 */ /* 0x0001e4000c10153c */
[----:B------:R-:W-:Y:S02]  /*aff0*/  IMAD R77, R74, 0x4, R87 ;  /* 0x000000044a4d7824 */ /* 0x000fe400078e0257 */
[----:B------:R1:W-:Y:S01]  /*b000*/  STG.E.U16 desc[UR60][R8.64], R7 ;  /* 0x0000000708007986 */ /* 0x0003e2000c10153c */
[----:B0-----:R-:W-:-:S02]  /*b010*/  PRMT R11, R44, 0x7632, R11 ;  /* 0x000076322c0b7816 */ /* 0x001fc4000000000b */
[-C--:B------:R-:W-:Y:S02]  /*b020*/  LEA R44, P5, R27, R72.reuse, 0x1 ;  /* 0x000000481b2c7211 */ /* 0x080fe400078a08ff */
[-C--:B-1----:R-:W-:Y:S01]  /*b030*/  LEA.HI.X.SX32 R7, R91, R73.reuse, 0x1, P3 ;  /* 0x000000495b077211 */ /* 0x082fe200018f0eff */
[C---:B------:R-:W-:Y:S01]  /*b040*/  IMAD R91, R74.reuse, 0x4, R77 ;  /* 0x000000044a5b7824 */ /* 0x040fe200078e024d */
[CC--:B------:R-:W-:Y:S01]  /*b050*/  LEA R10, P3, R93.reuse, R72.reuse, 0x1 ;  /* 0x000000485d0a7211 */ /* 0x0c0fe200078608ff */
[----:B------:R0:W-:Y:S02]  /*b060*/  STG.E.U16 desc[UR60][R22.64], R11 ;  /* 0x0000000b16007986 */ /* 0x0001e4000c10153c */
[C---:B------:R-:W-:Y:S02]  /*b070*/  IMAD R111, R74.reuse, 0x4, R91 ;  /* 0x000000044a6f7824 */ /* 0x040fe400078e025b */
[----:B------:R1:W-:Y:S01]  /*b080*/  STG.E.U16 desc[UR60][R6.64], R41 ;  /* 0x0000002906007986 */ /* 0x0003e2000c10153c */
[----:B0-----:R-:W-:Y:S01]  /*b090*/  LEA.HI.X.SX32 R11, R93, R73, 0x1, P3 ;  /* 0x000000495d0b7211 */ /* 0x001fe200018f0eff */
[----:B------:R-:W-:Y:S01]  /*b0a0*/  IMAD R93, R74, 0x4, R111 ;  /* 0x000000044a5d7824 */ /* 0x000fe200078e026f */
[----:B------:R-:W-:-:S02]  /*b0b0*/  LEA R16, P3, R97, R72, 0x1 ;  /* 0x0000004861107211 */ /* 0x000fc400078608ff */
[-C--:B------:R-:W-:Y:S01]  /*b0c0*/  LEA R22, P4, R99, R72.reuse, 0x1 ;  /* 0x0000004863167211 */ /* 0x080fe200078808ff */
[----:B------:R0:W-:Y:S01]  /*b0d0*/  STG.E.U16 desc[UR60][R10.64], R45 ;  /* 0x0000002d0a007986 */ /* 0x0001e2000c10153c */
[-C--:B------:R-:W-:Y:S01]  /*b0e0*/  LEA.HI.X.SX32 R17, R97, R73.reuse, 0x1, P3 ;  /* 0x0000004961117211 */ /* 0x080fe200018f0eff */
[C---:B------:R-:W-:Y:S01]  /*b0f0*/  IMAD R97, R74.reuse, 0x4, R93 ;  /* 0x000000044a617824 */ /* 0x040fe200078e025d */
[-C--:B------:R-:W-:Y:S02]  /*b100*/  LEA R8, P3, R95, R72.reuse, 0x1 ;  /* 0x000000485f087211 */ /* 0x080fe400078608ff */
[----:B-1----:R-:W-:Y:S01]  /*b110*/  PRMT R7, R41, 0x7632, R7 ;  /* 0x0000763229077816 */ /* 0x002fe20000000007 */
[C---:B------:R-:W-:Y:S01]  /*b120*/  IMAD R113, R74.reuse, 0x4, R97 ;  /* 0x000000044a717824 */ /* 0x040fe200078e0261 */
[-C--:B------:R-:W-:Y:S02]  /*b130*/  LEA.HI.X.SX32 R9, R95, R73.reuse, 0x1, P3 ;  /* 0x000000495f097211 */ /* 0x080fe400018f0eff */
[-C--:B------:R-:W-:Y:S01]  /*b140*/  LEA.HI.X.SX32 R23, R99, R73.reuse, 0x1, P4 ;  /* 0x0000004963177211 */ /* 0x080fe200020f0eff */
[C---:B------:R-:W-:Y:S01]  /*b150*/  IMAD R115, R74.reuse, 0x4, R113 ;  /* 0x000000044a737824 */ /* 0x040fe200078e0271 */
[----:B------:R-:W-:Y:S01]  /*b160*/  LEA R6, P3, R101, R72, 0x1 ;  /* 0x0000004865067211 */ /* 0x000fe200078608ff */
[----:B------:R1:W-:Y:S01]  /*b170*/  STG.E.U16 desc[UR60][R16.64], R7 ;  /* 0x0000000710007986 */ /* 0x0003e2000c10153c */
[----:B0-----:R-:W-:Y:S01]  /*b180*/  PRMT R11, R45, 0x7632, R11 ;  /* 0x000076322d0b7816 */ /* 0x001fe2000000000b */
[----:B------:R-:W-:Y:S01]  /*b190*/  IMAD R95, R74, 0x4, R115 ;  /* 0x000000044a5f7824 */ /* 0x000fe200078e0273 */
[----:B------:R-:W-:-:S02]  /*b1a0*/  LEA.HI.X.SX32 R45, R27, R73, 0x1, P5 ;  /* 0x000000491b2d7211 */ /* 0x000fc400028f0eff */
[-C--:B------:R-:W-:Y:S01]  /*b1b0*/  LEA R50, P5, R87, R72.reuse, 0x1 ;  /* 0x0000004857327211 */ /* 0x080fe200078a08ff */
[C---:B------:R-:W-:Y:S01]  /*b1c0*/  IMAD R99, R74.reuse, 0x4, R95 ;  /* 0x000000044a637824 */ /* 0x040fe200078e025f */
[----:B------:R0:W-:Y:S04]  /*b1d0*/  STG.E.U16 desc[UR60][R8.64], R11 ;  /* 0x0000000b08007986 */ /* 0x0001e8000c10153c */
[----:B------:R-:W-:Y:S01]  /*b1e0*/  STG.E.U16 desc[UR60][R22.64], R42 ;  /* 0x0000002a16007986 */ /* 0x000fe2000c10153c */
[----:B-1----:R-:W-:Y:S01]  /*b1f0*/  LEA.HI.X.SX32 R7, R101, R73, 0x1, P3 ;  /* 0x0000004965077211 */ /* 0x002fe200018f0eff */
[----:B------:R-:W-:Y:S01]  /*b200*/  IMAD R101, R74, 0x4, R99 ;  /* 0x000000044a657824 */ /* 0x000fe200078e0263 */
[----:B------:R-:W-:-:S03]  /*b210*/  LEA R10, P3, R51, R72, 0x1 ;  /* 0x00000048330a7211 */ /* 0x000fc600078608ff */
[C---:B------:R-:W-:Y:S01]  /*b220*/  IMAD R117, R74.reuse, 0x4, R101 ;  /* 0x000000044a757824 */ /* 0x040fe200078e0265 */
[----:B------:R1:W-:Y:S01]  /*b230*/  STG.E.U16 desc[UR60][R6.64], R46 ;  /* 0x0000002e06007986 */ /* 0x0003e2000c10153c */
[-C--:B0-----:R-:W-:Y:S02]  /*b240*/  LEA.HI.X.SX32 R11, R51, R73.reuse, 0x1, P3 ;  /* 0x00000049330b7211 */ /* 0x081fe400018f0eff */
[-C--:B------:R-:W-:Y:S01]  /*b250*/  LEA R16, P3, R75, R72.reuse, 0x1 ;  /* 0x000000484b107211 */ /* 0x080fe200078608ff */
[C---:B------:R-:W-:Y:S01]  /*b260*/  IMAD R119, R74.reuse, 0x4, R117 ;  /* 0x000000044a777824 */ /* 0x040fe200078e0275 */
[-C--:B------:R-:W-:Y:S02]  /*b270*/  LEA.HI.X.SX32 R51, R87, R73.reuse, 0x1, P5 ;  /* 0x0000004957337211 */ /* 0x080fe400028f0eff */
[----:B------:R-:W-:Y:S01]  /*b280*/  LEA.HI.X.SX32 R17, R75, R73, 0x1, P3 ;  /* 0x000000494b117211 */ /* 0x000fe200018f0eff */
[----:B------:R-:W-:Y:S01]  /*b290*/  IMAD R75, R74, 0x4, R119 ;  /* 0x000000044a4b7824 */ /* 0x000fe200078e0277 */
[----:B------:R-:W-:-:S02]  /*b2a0*/  LEA R8, P3, R79, R72, 0x1 ;  /* 0x000000484f087211 */ /* 0x000fc400078608ff */
[-C--:B------:R-:W-:Y:S01]  /*b2b0*/  LEA R78, P5, R111, R72.reuse, 0x1 ;  /* 0x000000486f4e7211 */ /* 0x080fe200078a08ff */
[----:B------:R-:W-:Y:S01]  /*b2c0*/  IMAD R121, R74, 0x4, R75 ;  /* 0x000000044a797824 */ /* 0x000fe200078e024b */
[----:B-1----:R-:W-:Y:S02]  /*b2d0*/  PRMT R7, R42, 0x7632, R7 ;  /* 0x000076322a077816 */ /* 0x002fe40000000007 */
[-C--:B------:R-:W-:Y:S01]  /*b2e0*/  LEA.HI.X.SX32 R9, R79, R73.reuse, 0x1, P3 ;  /* 0x000000494f097211 */ /* 0x080fe200018f0eff */
[C---:B------:R-:W-:Y:S01]  /*b2f0*/  IMAD R123, R74.reuse, 0x4, R121 ;  /* 0x000000044a7b7824 */ /* 0x040fe200078e0279 */
[-C--:B------:R-:W-:Y:S01]  /*b300*/  LEA R6, P3, R89, R72.reuse, 0x1 ;  /* 0x0000004859067211 */ /* 0x080fe200078608ff */
[----:B------:R0:W-:Y:S01]  /*b310*/  STG.E.U16 desc[UR60][R10.64], R7 ;  /* 0x000000070a007986 */ /* 0x0001e2000c10153c */
[----:B------:R-:W-:Y:S01]  /*b320*/  LEA.HI.X.SX32 R79, R111, R73, 0x1, P5 ;  /* 0x000000496f4f7211 */ /* 0x000fe200028f0eff */
[----:B------:R-:W-:Y:S01]  /*b330*/  IMAD R125, R74, 0x4, R123 ;  /* 0x000000044a7d7824 */ /* 0x000fe200078e027b */
[----:B------:R-:W-:-:S03]  /*b340*/  LEA R84, P5, R113, R72, 0x1 ;  /* 0x0000004871547211 */ /* 0x000fc600078a08ff */
[----:B------:R-:W-:-:S04]  /*b350*/  IMAD R127, R74, 0x4, R125 ;  /* 0x000000044a7f7824 */ /* 0x000fc800078e027d */
[----:B------:R-:W-:Y:S01]  /*b360*/  IMAD R129, R74, 0x4, R127 ;  /* 0x000000044a817824 */ /* 0x000fe200078e027f */
[----:B0-----:R-:W-:-:S03]  /*b370*/  LEA.HI.X.SX32 R7, R89, R73, 0x1, P3 ;  /* 0x0000004959077211 */ /* 0x001fc600018f0eff */
[----:B------:R-:W-:Y:S01]  /*b380*/  IMAD R131, R74, 0x4, R129 ;  /* 0x000000044a837824 */ /* 0x000fe200078e0281 */
[CC--:B------:R-:W-:Y:S02]  /*b390*/  LEA R22, P3, R103.reuse, R72.reuse, 0x1 ;  /* 0x0000004867167211 */ /* 0x0c0fe400078608ff */
[----:B------:R-:W-:Y:S01]  /*b3a0*/  PRMT R11, R46, 0x7632, R11 ;  /* 0x000076322e0b7816 */ /* 0x000fe2000000000b */
[C---:B------:R-:W-:Y:S01]  /*b3b0*/  IMAD R133, R74.reuse, 0x4, R131 ;  /* 0x000000044a857824 */ /* 0x040fe200078e0283 */
[----:B------:R-:W-:Y:S02]  /*b3c0*/  LEA.HI.X.SX32 R23, R103, R73, 0x1, P3 ;  /* 0x0000004967177211 */ /* 0x000fe400018f0eff */
[----:B------:R-:W-:Y:S01]  /*b3d0*/  LEA R10, P3, R61, R72, 0x1 ;  /* 0x000000483d0a7211 */ /* 0x000fe200078608ff */
[C---:B------:R-:W-:Y:S01]  /*b3e0*/  IMAD R135, R74.reuse, 0x4, R133 ;  /* 0x000000044a877824 */ /* 0x040fe200078e0285 */
[----:B------:R0:W-:Y:S03]  /*b3f0*/  STG.E.U16 desc[UR60][R16.64], R11 ;  /* 0x0000000b10007986 */ /* 0x0001e6000c10153c */
[C---:B------:R-:W-:Y:S01]  /*b400*/  IMAD R137, R74.reuse, 0x4, R135 ;  /* 0x000000044a897824 */ /* 0x040fe200078e0287 */
[----:B------:R1:W-:Y:S03]  /*b410*/  STG.E.U16 desc[UR60][R8.64], R43 ;  /* 0x0000002b08007986 */ /* 0x0003e6000c10153c */
[----:B------:R-:W-:Y:S01]  /*b420*/  IMAD R139, R74, 0x4, R137 ;  /* 0x000000044a8b7824 */ /* 0x000fe200078e0289 */
[----:B------:R2:W-:Y:S01]  /*b430*/  STG.E.U16 desc[UR60][R6.64], R47 ;  /* 0x0000002f06007986 */ /* 0x0005e2000c10153c */
[----:B0-----:R-:W-:-:S02]  /*b440*/  PRMT R17, R43, 0x7632, R17 ;  /* 0x000076322b117816 */ /* 0x001fc40000000011 */
[-C--:B------:R-:W-:Y:S02]  /*b450*/  LEA R16, P4, R49, R72.reuse, 0x1 ;  /* 0x0000004831107211 */ /* 0x080fe400078808ff */
[----:B-1----:R-:W-:Y:S01]  /*b460*/  PRMT R9, R47, 0x7632, R9 ;  /* 0x000076322f097816 */ /* 0x002fe20000000009 */
[----:B------:R0:W-:Y:S01]  /*b470*/  STG.E.U16 desc[UR60][R22.64], R17 ;  /* 0x0000001116007986 */ /* 0x0001e2000c10153c */
[-C--:B------:R-:W-:Y:S02]  /*b480*/  LEA.HI.X.SX32 R11, R61, R73.reuse, 0x1, P3 ;  /* 0x000000493d0b7211 */ /* 0x080fe400018f0eff */
[----:B------:R-:W-:Y:S02]  /*b490*/  LEA R8, P3, R105, R72, 0x1 ;  /* 0x0000004869087211 */ /* 0x000fe400078608ff */
[----:B--2---:R-:W-:Y:S01]  /*b4a0*/  PRMT R7, R52, 0x7632, R7 ;  /* 0x0000763234077816 */ /* 0x004fe20000000007 */
[----:B------:R1:W-:Y:S01]  /*b4b0*/  STG.E.U16 desc[UR60][R10.64], R9 ;  /* 0x000000090a007986 */ /* 0x0003e2000c10153c */
[----:B0-----:R-:W-:-:S02]  /*b4c0*/  LEA.HI.X.SX32 R17, R49, R73, 0x1, P4 ;  /* 0x0000004931117211 */ /* 0x001fc400020f0eff */
[----:B------:R-:W-:-:S03]  /*b4d0*/  LEA R42, P4, R83, R72, 0x1 ;  /* 0x00000048532a7211 */ /* 0x000fc600078808ff */
[----:B------:R0:W-:Y:S01]  /*b4e0*/  STG.E.U16 desc[UR60][R16.64], R52 ;  /* 0x0000003410007986 */ /* 0x0001e2000c10153c */
[----:B-1----:R-:W-:Y:S01]  /*b4f0*/  IMAD R11, R74, 0x4, R139 ;  /* 0x000000044a0b7824 */ /* 0x002fe200078e028b */
[-C--:B------:R-:W-:Y:S02]  /*b500*/  LEA.HI.X.SX32 R9, R105, R73.reuse, 0x1, P3 ;  /* 0x0000004969097211 */ /* 0x080fe400018f0eff */
[CC--:B------:R-:W-:Y:S02]  /*b510*/  LEA R24, P3, R21.reuse, R72.reuse, 0x1 ;  /* 0x0000004815187211 */ /* 0x0c0fe400078608ff */
[----:B------:R-:W-:Y:S01]  /*b520*/  PRMT R10, R68, 0x7632, R10 ;  /* 0x00007632440a7816 */ /* 0x000fe2000000000a */
[----:B------:R1:W-:Y:S01]  /*b530*/  STG.E.U16 desc[UR60][R8.64], R68 ;  /* 0x0000004408007986 */ /* 0x0003e2000c10153c */
[----:B------:R-:W-:Y:S02]  /*b540*/  LEA.HI.X.SX32 R25, R21, R73, 0x1, P3 ;  /* 0x0000004915197211 */ /* 0x000fe400018f0eff */
[----:B------:R-:W-:Y:S01]  /*b550*/  LEA R22, P3, R107, R72, 0x1 ;  /* 0x000000486b167211 */ /* 0x000fe200078608ff */
[----:B0-----:R-:W-:-:S02]  /*b560*/  IMAD R17, R74, 0x4, R11 ;  /* 0x000000044a117824 */ /* 0x001fc400078e020b */
[----:B------:R0:W-:Y:S01]  /*b570*/  STG.E.U16 desc[UR60][R24.64], R7 ;  /* 0x0000000718007986 */ /* 0x0001e2000c10153c */
[-C--:B------:R-:W-:Y:S02]  /*b580*/  LEA.HI.X.SX32 R23, R107, R73.reuse, 0x1, P3 ;  /* 0x000000496b177211 */ /* 0x080fe400018f0eff */
[-C--:B------:R-:W-:Y:S02]  /*b590*/  LEA.HI.X.SX32 R43, R83, R73.reuse, 0x1, P4 ;  /* 0x00000049532b7211 */ /* 0x080fe400020f0eff */
[-C--:B------:R-:W-:Y:S01]  /*b5a0*/  LEA R48, P4, R3, R72.reuse, 0x1 ;  /* 0x0000004803307211 */ /* 0x080fe200078808ff */
[C---:B-1----:R-:W-:Y:S01]  /*b5b0*/  IMAD R9, R74.reuse, 0x4, R17 ;  /* 0x000000044a097824 */ /* 0x042fe200078e0211 */
[----:B------:R1:W-:Y:S01]  /*b5c0*/  STG.E.U16 desc[UR60][R22.64], R10 ;  /* 0x0000000a16007986 */ /* 0x0003e2000c10153c */
[----:B------:R-:W-:Y:S02]  /*b5d0*/  LEA R6, P3, R81, R72, 0x1 ;  /* 0x0000004851067211 */ /* 0x000fe400078608ff */
[----:B------:R-:W-:Y:S01]  /*b5e0*/  IMAD R21, R74, 0x4, R9 ;  /* 0x000000044a157824 */ /* 0x000fe200078e0209 */
[----:B------:R-:W-:-:S02]  /*b5f0*/  LEA.HI.X.SX32 R49, R3, R73, 0x1, P4 ;  /* 0x0000004903317211 */ /* 0x000fc400020f0eff */
[-C--:B0-----:R-:W-:Y:S01]  /*b600*/  LEA.HI.X.SX32 R7, R81, R73.reuse, 0x1, P3 ;  /* 0x0000004951077211 */ /* 0x081fe200018f0eff */
[C---:B------:R-:W-:Y:S01]  /*b610*/  IMAD R141, R74.reuse, 0x4, R21 ;  /* 0x000000044a8d7824 */ /* 0x040fe200078e0215 */
[-C--:B------:R-:W-:Y:S02]  /*b620*/  LEA R40, P3, R109, R72.reuse, 0x1 ;  /* 0x000000486d287211 */ /* 0x080fe400078608ff */
[-C--:B------:R-:W-:Y:S01]  /*b630*/  LEA R76, P4, R91, R72.reuse, 0x1 ;  /* 0x000000485b4c7211 */ /* 0x080fe200078808ff */
[----:B------:R0:W-:Y:S01]  /*b640*/  STG.E.U16 desc[UR60][R6.64], R53 ;  /* 0x0000003506007986 */ /* 0x0001e2000c10153c */
[C---:B-1----:R-:W-:Y:S01]  /*b650*/  IMAD R23, R74.reuse, 0x4, R141 ;  /* 0x000000044a177824 */ /* 0x042fe200078e028d */
[-C--:B------:R-:W-:Y:S02]  /*b660*/  LEA.HI.X.SX32 R41, R109, R73.reuse, 0x1, P3 ;  /* 0x000000496d297211 */ /* 0x080fe400018f0eff */
[CC--:B------:R-:W-:Y:S01]  /*b670*/  LEA R46, P3, R85.reuse, R72.reuse, 0x1 ;  /* 0x00000048552e7211 */ /* 0x0c0fe200078608ff */
[----:B------:R-:W-:Y:S01]  /*b680*/  IMAD R25, R74, 0x4, R23 ;  /* 0x000000044a197824 */ /* 0x000fe200078e0217 */
[----:B------:R-:W-:Y:S01]  /*b690*/  PRMT R68, R14, 0x7632, R68 ;  /* 0x000076320e447816 */ /* 0x000fe20000000044 */
[----:B------:R1:W-:Y:S01]  /*b6a0*/  STG.E.U16 desc[UR60][R40.64], R69 ;  /* 0x0000004528007986 */ /* 0x0003e2000c10153c */
[----:B------:R-:W-:Y:S01]  /*b6b0*/  LEA.HI.X.SX32 R47, R85, R73, 0x1, P3 ;  /* 0x00000049552f7211 */ /* 0x000fe200018f0eff */
[----:B------:R-:W-:Y:S01]  /*b6c0*/  IMAD R3, R74, 0x4, R25 ;  /* 0x000000044a037824 */ /* 0x000fe200078e0219 */
[----:B------:R-:W-:-:S02]  /*b6d0*/  LEA R60, P3, R77, R72, 0x1 ;  /* 0x000000484d3c7211 */ /* 0x000fc400078608ff */
[-C--:B------:R-:W-:Y:S01]  /*b6e0*/  LEA.HI.X.SX32 R85, R113, R73.reuse, 0x1, P5 ;  /* 0x0000004971557211 */ /* 0x080fe200028f0eff */
[C---:B------:R-:W-:Y:S01]  /*b6f0*/  IMAD R27, R74.reuse, 0x4, R3 ;  /* 0x000000044a1b7824 */ /* 0x040fe200078e0203 */
[-C--:B------:R-:W-:Y:S02]  /*b700*/  LEA.HI.X.SX32 R61, R77, R73.reuse, 0x1, P3 ;  /* 0x000000494d3d7211 */ /* 0x080fe400018f0eff */
[-C--:B------:R-:W-:Y:S01]  /*b710*/  LEA R80, P3, R93, R72.reuse, 0x1 ;  /* 0x000000485d507211 */ /* 0x080fe200078608ff */
[C---:B------:R-:W-:Y:S01]  /*b720*/  IMAD R143, R74.reuse, 0x4, R27 ;  /* 0x000000044a8f7824 */ /* 0x040fe200078e021b */
[-C--:B------:R-:W-:Y:S02]  /*b730*/  LEA R90, P5, R99, R72.reuse, 0x1 ;  /* 0x00000048635a7211 */ /* 0x080fe400078a08ff */
        /* <DEDUP_REMOVED lines=15> */
[-C--:B------:R-:W-:Y:S01]  /*b830*/  LEA.HI.X.SX32 R83, R97, R73.reuse, 0x1, P4 ;  /* 0x0000004961537211 */ /* 0x080fe200020f0eff */
[C---:B------:R-:W-:Y:S01]  /*b840*/  IMAD R155, R74.reuse, 0x4, R153 ;  /* 0x000000044a9b7824 */ /* 0x040fe200078e0299 */
[-C--:B------:R-:W-:Y:S02]  /*b850*/  LEA R88, P4, R95, R72.reuse, 0x1 ;  /* 0x000000485f587211 */ /* 0x080fe400078808ff */
[----:B------:R-:W-:Y:S01]  /*b860*/  LEA R96, P5, R119, R72, 0x1 ;  /* 0x0000004877607211 */ /* 0x000fe200078a08ff */
[----:B------:R-:W-:Y:S01]  /*b870*/  IMAD R75, R74, 0x4, R155 ;  /* 0x000000044a4b7824 */ /* 0x000fe200078e029b */
[----:B------:R-:W-:-:S02]  /*b880*/  LEA.HI.X.SX32 R89, R95, R73, 0x1, P4 ;  /* 0x000000495f597211 */ /* 0x000fc400020f0eff */
[-C--:B------:R-:W-:Y:S01]  /*b890*/  LEA R94, P4, R117, R72.reuse, 0x1 ;  /* 0x00000048755e7211 */ /* 0x080fe200078808ff */
[C---:B------:R-:W-:Y:S01]  /*b8a0*/  IMAD R157, R74.reuse, 0x4, R75 ;  /* 0x000000044a9d7824 */ /* 0x040fe200078e024b */
[-C--:B------:R-:W-:Y:S02]  /*b8b0*/  LEA.HI.X.SX32 R97, R119, R73.reuse, 0x1, P5 ;  /* 0x0000004977617211 */ /* 0x080fe400028f0eff */
[-C--:B------:R-:W-:Y:S01]  /*b8c0*/  LEA R102, P5, R123, R72.reuse, 0x1 ;  /* 0x000000487b667211 */ /* 0x080fe200078a08ff */
[C---:B------:R-:W-:Y:S01]  /*b8d0*/  IMAD R159, R74.reuse, 0x4, R157 ;  /* 0x000000044a9f7824 */ /* 0x040fe200078e029d */
[-C--:B------:R-:W-:Y:S02]  /*b8e0*/  LEA.HI.X.SX32 R95, R117, R73.reuse, 0x1, P4 ;  /* 0x00000049755f7211 */ /* 0x080fe400020f0eff */
[----:B------:R-:W-:Y:S01]  /*b8f0*/  LEA R100, P4, R121, R72, 0x1 ;  /* 0x0000004879647211 */ /* 0x000fe200078808ff */
[----:B------:R-:W-:Y:S01]  /*b900*/  IMAD R161, R74, 0x4, R159 ;  /* 0x000000044aa17824 */ /* 0x000fe200078e029f */
[----:B------:R-:W-:-:S02]  /*b910*/  LEA.HI.X.SX32 R103, R123, R73, 0x1, P5 ;  /* 0x000000497b677211 */ /* 0x000fc400028f0eff */
[-C--:B------:R-:W-:Y:S01]  /*b920*/  LEA R104, P3, R125, R72.reuse, 0x1 ;  /* 0x000000487d687211 */ /* 0x080fe200078608ff */
[C---:B------:R-:W-:Y:S01]  /*b930*/  IMAD R163, R74.reuse, 0x4, R161 ;  /* 0x000000044aa37824 */ /* 0x040fe200078e02a1 */
[-C--:B------:R-:W-:Y:S02]  /*b940*/  LEA R108, P5, R129, R72.reuse, 0x1 ;  /* 0x00000048816c7211 */ /* 0x080fe400078a08ff */
[-C--:B------:R-:W-:Y:S01]  /*b950*/  LEA.HI.X.SX32 R101, R121, R73.reuse, 0x1, P4 ;  /* 0x0000004979657211 */ /* 0x080fe200020f0eff */
[C---:B------:R-:W-:Y:S01]  /*b960*/  IMAD R165, R74.reuse, 0x4, R163 ;  /* 0x000000044aa57824 */ /* 0x040fe200078e02a3 */
[----:B------:R-:W-:Y:S02]  /*b970*/  LEA R106, P4, R127, R72, 0x1 ;  /* 0x000000487f6a7211 */ /* 0x000fe400078808ff */
[-C--:B------:R-:W-:Y:S01]  /*b980*/  LEA.HI.X.SX32 R105, R125, R73.reuse, 0x1, P3 ;  /* 0x000000497d697211 */ /* 0x080fe200018f0eff */
[----:B------:R-:W-:Y:S01]  /*b990*/  IMAD R167, R74, 0x4, R165 ;  /* 0x000000044aa77824 */ /* 0x000fe200078e02a5 */
[----:B------:R-:W-:-:S02]  /*b9a0*/  LEA.HI.X.SX32 R109, R129, R73, 0x1, P5 ;  /* 0x00000049816d7211 */ /* 0x000fc400028f0eff */
[-C--:B------:R-:W-:Y:S02]  /*b9b0*/  LEA R110, P3, R131, R72.reuse, 0x1 ;  /* 0x00000048836e7211 */ /* 0x080fe400078608ff */
[-C--:B------:R-:W-:Y:S02]  /*b9c0*/  LEA R114, P5, R135, R72.reuse, 0x1 ;  /* 0x0000004887727211 */ /* 0x080fe400078a08ff */
[-C--:B------:R-:W-:Y:S02]  /*b9d0*/  LEA.HI.X.SX32 R107, R127, R73.reuse, 0x1, P4 ;  /* 0x000000497f6b7211 */ /* 0x080fe400020f0eff */
[----:B------:R-:W-:Y:S02]  /*b9e0*/  LEA R112, P4, R133, R72, 0x1 ;  /* 0x0000004885707211 */ /* 0x000fe400078808ff */
[-C--:B------:R-:W-:Y:S02]  /*b9f0*/  LEA.HI.X.SX32 R111, R131, R73.reuse, 0x1, P3 ;  /* 0x00000049836f7211 */ /* 0x080fe400018f0eff */
[----:B------:R-:W-:-:S02]  /*ba00*/  LEA.HI.X.SX32 R115, R135, R73, 0x1, P5 ;  /* 0x0000004987737211 */ /* 0x000fc400028f0eff */
[-C--:B------:R-:W-:Y:S02]  /*ba10*/  LEA R116, P3, R137, R72.reuse, 0x1 ;  /* 0x0000004889747211 */ /* 0x080fe400078608ff */
[-C--:B------:R-:W-:Y:S02]  /*ba20*/  LEA R120, P5, R11, R72.reuse, 0x1 ;  /* 0x000000480b787211 */ /* 0x080fe400078a08ff */
[-C--:B------:R-:W-:Y:S02]  /*ba30*/  LEA.HI.X.SX32 R113, R133, R73.reuse, 0x1, P4 ;  /* 0x0000004985717211 */ /* 0x080fe400020f0eff */
[-C--:B------:R-:W-:Y:S02]  /*ba40*/  LEA R118, P4, R139, R72.reuse, 0x1 ;  /* 0x000000488b767211 */ /* 0x080fe400078808ff */
[-C--:B------:R-:W-:Y:S02]  /*ba50*/  LEA.HI.X.SX32 R117, R137, R73.reuse, 0x1, P3 ;  /* 0x0000004989757211 */ /* 0x080fe400018f0eff */
[----:B------:R-:W-:Y:S01]  /*ba60*/  LEA.HI.X.SX32 R121, R11, R73, 0x1, P5 ;  /* 0x000000490b797211 */ /* 0x000fe200028f0eff */
[----:B------:R-:W-:Y:S01]  /*ba70*/  IMAD R11, R74, 0x4, R167 ;  /* 0x000000044a0b7824 */ /* 0x000fe200078e02a7 */
[----:B------:R-:W-:-:S02]  /*ba80*/  LEA R122, P3, R17, R72, 0x1 ;  /* 0x00000048117a7211 */ /* 0x000fc400078608ff */
[-C--:B------:R-:W-:Y:S02]  /*ba90*/  LEA.HI.X.SX32 R119, R139, R73.reuse, 0x1, P4 ;  /* 0x000000498b777211 */ /* 0x080fe400020f0eff */
[-C--:B------:R-:W-:Y:S02]  /*baa0*/  LEA R124, P4, R9, R72.reuse, 0x1 ;  /* 0x00000048097c7211 */ /* 0x080fe400078808ff */
[-C--:B------:R-:W-:Y:S01]  /*bab0*/  LEA.HI.X.SX32 R123, R17, R73.reuse, 0x1, P3 ;  /* 0x00000049117b7211 */ /* 0x080fe200018f0eff */
[C---:B------:R-:W-:Y:S01]  /*bac0*/  IMAD R17, R74.reuse, 0x4, R11 ;  /* 0x000000044a117824 */ /* 0x040fe200078e020b */
[-C--:B------:R-:W-:Y:S02]  /*bad0*/  LEA R126, P5, R21, R72.reuse, 0x1 ;  /* 0x00000048157e7211 */ /* 0x080fe400078a08ff */
[----:B------:R-:W-:Y:S01]  /*bae0*/  LEA.HI.X.SX32 R125, R9, R73, 0x1, P4 ;  /* 0x00000049097d7211 */ /* 0x000fe200020f0eff */
[----:B------:R-:W-:Y:S01]  /*baf0*/  IMAD R9, R74, 0x4, R17 ;  /* 0x000000044a097824 */ /* 0x000fe200078e0211 */
[----:B------:R-:W-:-:S02]  /*bb00*/  LEA R128, P3, R141, R72, 0x1 ;  /* 0x000000488d807211 */ /* 0x000fc400078608ff */
[-C--:B------:R-:W-:Y:S01]  /*bb10*/  LEA.HI.X.SX32 R127, R21, R73.reuse, 0x1, P5 ;  /* 0x00000049157f7211 */ /* 0x080fe200028f0eff */
[C---:B------:R-:W-:Y:S01]  /*bb20*/  IMAD R21, R74.reuse, 0x4, R9 ;  /* 0x000000044a157824 */ /* 0x040fe200078e0209 */
[-C--:B------:R-:W-:Y:S02]  /*bb30*/  LEA R130, P4, R23, R72.reuse, 0x1 ;  /* 0x0000004817827211 */ /* 0x080fe400078808ff */
[-C--:B------:R-:W-:Y:S02]  /*bb40*/  LEA.HI.X.SX32 R129, R141, R73.reuse, 0x1, P3 ;  /* 0x000000498d817211 */ /* 0x080fe400018f0eff */
[----:B------:R-:W-:Y:S01]  /*bb50*/  LEA.HI.X.SX32 R131, R23, R73, 0x1, P4 ;  /* 0x0000004917837211 */ /* 0x000fe200020f0eff */
[----:B------:R-:W-:Y:S01]  /*bb60*/  IMAD R23, R74, 0x4, R21 ;  /* 0x000000044a177824 */ /* 0x000fe200078e0215 */
[-C--:B------:R-:W-:Y:S02]  /*bb70*/  LEA R134, P3, R3, R72.reuse, 0x1 ;  /* 0x0000004803867211 */ /* 0x080fe400078608ff */
        /* <DEDUP_REMOVED lines=19> */
[-C--:B------:R-:W-:Y:S02]  /*bcb0*/  LEA R148, P4, R153, R72.reuse, 0x1 ;  /* 0x0000004899947211 */ /* 0x080fe400078808ff */
[-C--:B------:R-:W-:Y:S02]  /*bcc0*/  LEA.HI.X.SX32 R147, R151, R73.reuse, 0x1, P3 ;  /* 0x0000004997937211 */ /* 0x080fe400018f0eff */
[-C--:B------:R-:W-:Y:S02]  /*bcd0*/  LEA R152, P3, R75, R72.reuse, 0x1 ;  /* 0x000000484b987211 */ /* 0x080fe400078608ff */
[-C--:B------:R-:W-:Y:S02]  /*bce0*/  LEA.HI.X.SX32 R145, R149, R73.reuse, 0x1, P5 ;  /* 0x0000004995917211 */ /* 0x080fe400028f0eff */
[-C--:B------:R-:W-:Y:S02]  /*bcf0*/  LEA.HI.X.SX32 R149, R153, R73.reuse, 0x1, P4 ;  /* 0x0000004999957211 */ /* 0x080fe400020f0eff */
        /* <DEDUP_REMOVED lines=8> */
[----:B------:R-:W-:Y:S02]  /*bd80*/  LEA.HI.X.SX32 R155, R157, R73, 0x1, P4 ;  /* 0x000000499d9b7211 */ /* 0x000fe400020f0eff */
[-C--:B------:R-:W-:Y:S01]  /*bd90*/  LEA R158, P3, R161, R72.reuse, 0x1 ;  /* 0x00000048a19e7211 */ /* 0x080fe200078608ff */
[----:B------:R-:W-:Y:S01]  /*bda0*/  IMAD R195, R74, 0x4, R193 ;  /* 0x000000044ac37824 */ /* 0x000fe200078e02c1 */
[----:B------:R-:W-:-:S02]  /*bdb0*/  LEA R160, P4, R163, R72, 0x1 ;  /* 0x00000048a3a07211 */ /* 0x000fc400078808ff */
[-C--:B------:R-:W-:Y:S01]  /*bdc0*/  LEA.HI.X.SX32 R157, R159, R73.reuse, 0x1, P5 ;  /* 0x000000499f9d7211 */ /* 0x080fe200028f0eff */
[----:B------:R-:W-:Y:S01]  /*bdd0*/  IMAD R197, R74, 0x4, R195 ;  /* 0x000000044ac57824 */ /* 0x000fe200078e02c3 */
[-C--:B------:R-:W-:Y:S02]  /*bde0*/  LEA R162, P5, R165, R72.reuse, 0x1 ;  /* 0x00000048a5a27211 */ /* 0x080fe400078a08ff */
[-C--:B------:R-:W-:Y:S02]  /*bdf0*/  LEA.HI.X.SX32 R159, R161, R73.reuse, 0x1, P3 ;  /* 0x00000049a19f7211 */ /* 0x080fe400018f0eff */
[----:B------:R-:W-:Y:S02]  /*be00*/  LEA.HI.X.SX32 R161, R163, R73, 0x1, P4 ;  /* 0x00000049a3a17211 */ /* 0x000fe400020f0eff */
[-C--:B------:R-:W-:Y:S02]  /*be10*/  LEA R164, P3, R167, R72.reuse, 0x1 ;  /* 0x00000048a7a47211 */ /* 0x080fe400078608ff */
[----:B------:R-:W-:-:S02]  /*be20*/  LEA R166, P4, R11, R72, 0x1 ;  /* 0x000000480ba67211 */ /* 0x000fc400078808ff */
[-C--:B------:R-:W-:Y:S02]  /*be30*/  LEA.HI.X.SX32 R163, R165, R73.reuse, 0x1, P5 ;  /* 0x00000049a5a37211 */ /* 0x080fe400028f0eff */
[-C--:B------:R-:W-:Y:S02]  /*be40*/  LEA.HI.X.SX32 R165, R167, R73.reuse, 0x1, P3 ;  /* 0x00000049a7a57211 */ /* 0x080fe400018f0eff */
[-C--:B------:R-:W-:Y:S01]  /*be50*/  LEA.HI.X.SX32 R167, R11, R73.reuse, 0x1, P4 ;  /* 0x000000490ba77211 */ /* 0x080fe200020f0eff */
[C---:B------:R-:W-:Y:S01]  /*be60*/  IMAD R11, R74.reuse, 0x4, R197 ;  /* 0x000000044a0b7824 */ /* 0x040fe200078e02c5 */
[-C--:B------:R-:W-:Y:S02]  /*be70*/  LEA R170, P3, R9, R72.reuse, 0x1 ;  /* 0x0000004809aa7211 */ /* 0x080fe400078608ff */
[----:B------:R-:W-:Y:S02]  /*be80*/  LEA R168, P5, R17, R72, 0x1 ;  /* 0x0000004811a87211 */ /* 0x000fe400078a08ff */
[-C--:B------:R-:W-:Y:S01]  /*be90*/  LEA.HI.X.SX32 R171, R9, R73.reuse, 0x1, P3 ;  /* 0x0000004909ab7211 */ /* 0x080fe200018f0eff */
        /* <DEDUP_REMOVED lines=11> */
[-C--:B------:R-:W-:Y:S01]  /*bf50*/  LEA R178, P4, R25, R72.reuse, 0x1 ;  /* 0x0000004819b27211 */ /* 0x080fe200078808ff */
[C---:B------:R-:W-:Y:S01]  /*bf60*/  IMAD R23, R74.reuse, 0x4, R21 ;  /* 0x000000044a177824 */ /* 0x040fe200078e0215 */
[-C--:B------:R-:W-:Y:S02]  /*bf70*/  LEA R180, P5, R27, R72.reuse, 0x1 ;  /* 0x000000481bb47211 */ /* 0x080fe400078a08ff */
[-C--:B------:R-:W-:Y:S02]  /*bf80*/  LEA R182, P3, R183, R72.reuse, 0x1 ;  /* 0x00000048b7b67211 */ /* 0x080fe400078608ff */
[-C--:B------:R-:W-:Y:S01]  /*bf90*/  LEA.HI.X.SX32 R179, R25, R73.reuse, 0x1, P4 ;  /* 0x0000004919b37211 */ /* 0x080fe200020f0eff */
        /* <DEDUP_REMOVED lines=23> */
[-C--:B------:R-:W-:Y:S02]  /*c110*/  LEA R204, P5, R3, R72.reuse, 0x1 ;  /* 0x0000004803cc7211 */ /* 0x080fe400078a08ff */
[-C--:B------:R-:W-:Y:S01]  /*c120*/  LEA.HI.X.SX32 R201, R9, R73.reuse, 0x1, P3 ;  /* 0x0000004909c97211 */ /* 0x080fe200018f0eff */
[----:B------:R-:W-:Y:S01]  /*c130*/  IMAD R9, R74, 0x4, R11 ;  /* 0x000000044a097824 */ /* 0x000fe200078e020b */
[----:B------:R-:W-:Y:S02]  /*c140*/  LEA.HI.X.SX32 R197, R197, R73, 0x1, P4 ;  /* 0x00000049c5c57211 */ /* 0x000fe400020f0eff */
[----:B------:R-:W-:-:S02]  /*c150*/  LEA R202, P4, R17, R72, 0x1 ;  /* 0x0000004811ca7211 */ /* 0x000fc400078808ff */
[-C--:B------:R-:W-:Y:S01]  /*c160*/  LEA.HI.X.SX32 R205, R3, R73.reuse, 0x1, P5 ;  /* 0x0000004903cd7211 */ /* 0x080fe200028f0eff */
[C---:B------:R-:W-:Y:S01]  /*c170*/  IMAD R3, R74.reuse, 0x4, R9 ;  /* 0x000000044a037824 */ /* 0x040fe200078e0209 */
[-C--:B------:R-:W-:Y:S02]  /*c180*/  LEA.HI.X.SX32 R203, R17, R73.reuse, 0x1, P4 ;  /* 0x0000004911cb7211 */ /* 0x080fe400020f0eff */
[-C--:B------:R-:W-:Y:S01]  /*c190*/  LEA R206, P3, R21, R72.reuse, 0x1 ;  /* 0x0000004815ce7211 */ /* 0x080fe200078608ff */
        /* <DEDUP_REMOVED lines=9> */
[-C--:B------:R-:W-:Y:S02]  /*c230*/  LEA.HI.X.SX32 R213, R27, R73.reuse, 0x1, P3 ;  /* 0x000000491bd57211 */ /* 0x080fe400018f0eff */
[-C--:B------:R-:W-:Y:S02]  /*c240*/  LEA.HI.X.SX32 R215, R75, R73.reuse, 0x1, P4 ;  /* 0x000000494bd77211 */ /* 0x080fe400020f0eff */
[----:B------:R-:W-:Y:S01]  /*c250*/  LEA.HI.X.SX32 R211, R25, R73, 0x1, P5 ;  /* 0x0000004919d37211 */ /* 0x000fe200028f0eff */
[----:B------:R-:W-:Y:S01]  /*c260*/  IMAD R25, R74, 0x4, R23 ;  /* 0x000000044a197824 */ /* 0x000fe200078e0217 */
[----:B------:R-:W-:-:S02]  /*c270*/  LEA R218, P3, R11, R72, 0x1 ;  /* 0x000000480bda7211 */ /* 0x000fc400078608ff */
[-C--:B------:R-:W-:Y:S02]  /*c280*/  LEA R220, P4, R9, R72.reuse, 0x1 ;  /* 0x0000004809dc7211 */ /* 0x080fe400078808ff */
[-C--:B------:R-:W-:Y:S02]  /*c290*/  LEA R216, P5, R217, R72.reuse, 0x1 ;  /* 0x00000048d9d87211 */ /* 0x080fe400078a08ff */
[-C--:B------:R-:W-:Y:S01]  /*c2a0*/  LEA.HI.X.SX32 R219, R11, R73.reuse, 0x1, P3 ;  /* 0x000000490bdb7211 */ /* 0x080fe200018f0eff */
[----:B------:R-:W-:Y:S01]  /*c2b0*/  IMAD R11, R74, 0x4, R25 ;  /* 0x000000044a0b7824 */ /* 0x000fe200078e0219 */
[----:B------:R-:W-:Y:S02]  /*c2c0*/  LEA.HI.X.SX32 R221, R9, R73, 0x1, P4 ;  /* 0x0000004909dd7211 */ /* 0x000fe400020f0eff */
[-C--:B------:R-:W-:Y:S02]  /*c2d0*/  LEA R226, P4, R21, R72.reuse, 0x1 ;  /* 0x0000004815e27211 */ /* 0x080fe400078808ff */
[----:B------:R-:W-:-:S02]  /*c2e0*/  LEA R224, P3, R17, R72, 0x1 ;  /* 0x0000004811e07211 */ /* 0x000fc400078608ff */
[-C--:B------:R-:W-:Y:S02]  /*c2f0*/  LEA.HI.X.SX32 R217, R217, R73.reuse, 0x1, P5 ;  /* 0x00000049d9d97211 */ /* 0x080fe400028f0eff */
[-C--:B------:R-:W-:Y:S02]  /*c300*/  LEA R222, P5, R3, R72.reuse, 0x1 ;  /* 0x0000004803de7211 */ /* 0x080fe400078a08ff */
[-C--:B------:R-:W-:Y:S02]  /*c310*/  LEA.HI.X.SX32 R227, R21, R73.reuse, 0x1, P4 ;  /* 0x0000004915e37211 */ /* 0x080fe400020f0eff */
[----:B------:R-:W-:Y:S02]  /*c320*/  LEA.HI.X.SX32 R225, R17, R73, 0x1, P3 ;  /* 0x0000004911e17211 */ /* 0x000fe400018f0eff */
[-C--:B------:R-:W-:Y:S02]  /*c330*/  LEA R232, P4, R11, R72.reuse, 0x1 ;  /* 0x000000480be87211 */ /* 0x080fe400078808ff */
[----:B------:R-:W-:-:S02]  /*c340*/  LEA R230, P3, R25, R72, 0x1 ;  /* 0x0000004819e67211 */ /* 0x000fc400078608ff */
[-C--:B------:R-:W-:Y:S01]  /*c350*/  LEA.HI.X.SX32 R223, R3, R73.reuse, 0x1, P5 ;  /* 0x0000004903df7211 */ /* 0x080fe200028f0eff */
[C---:B------:R-:W-:Y:S01]  /*c360*/  IMAD R3, R74.reuse, 0x4, R11 ;  /* 0x000000044a037824 */ /* 0x040fe200078e020b */
[-C--:B------:R-:W-:Y:S02]  /*c370*/  LEA.HI.X.SX32 R233, R11, R73.reuse, 0x1, P4 ;  /* 0x000000490be97211 */ /* 0x080fe400020f0eff */
[-C--:B------:R-:W-:Y:S01]  /*c380*/  LEA.HI.X.SX32 R231, R25, R73.reuse, 0x1, P3 ;  /* 0x0000004919e77211 */ /* 0x080fe200018f0eff */
[----:B------:R-:W2:Y:S01]  /*c390*/  LDS.128 R8, [R4] ;  /* 0x0000000004087984 */ /* 0x000ea20000000c00 */
[C---:B------:R-:W-:Y:S01]  /*c3a0*/  IMAD R17, R74.reuse, 0x4, R3 ;  /* 0x000000044a117824 */ /* 0x040fe200078e0203 */
[C---:B------:R-:W-:Y:S02]  /*c3b0*/  LEA R228, P5, R23.reuse, R72, 0x1 ;  /* 0x0000004817e47211 */ /* 0x040fe400078a08ff */
[----:B------:R-:W3:Y:S01]  /*c3c0*/  LDS.128 R24, [R5] ;  /* 0x0000000005187984 */ /* 0x000ee20000000c00 */
[----:B------:R-:W-:Y:S01]  /*c3d0*/  IMAD R21, R74, 0x4, R17 ;  /* 0x000000044a157824 */ /* 0x000fe200078e0211 */
[----:B------:R-:W-:-:S02]  /*c3e0*/  LEA.HI.X.SX32 R229, R23, R73, 0x1, P5 ;  /* 0x0000004917e57211 */ /* 0x000fc400028f0eff */
[-C--:B------:R-:W-:Y:S01]  /*c3f0*/  LEA R234, P5, R3, R72.reuse, 0x1 ;  /* 0x0000004803ea7211 */ /* 0x080fe200078a08ff */
[C---:B------:R-:W-:Y:S01]  /*c400*/  IMAD R75, R74.reuse, 0x4, R21 ;  /* 0x000000044a4b7824 */ /* 0x040fe200078e0215 */
[----:B------:R-:W-:Y:S02]  /*c410*/  LEA R22, P4, R21, R72, 0x1 ;  /* 0x0000004815167211 */ /* 0x000fe400078808ff */
[-C--:B------:R-:W-:Y:S01]  /*c420*/  LEA.HI.X.SX32 R235, R3, R73.reuse, 0x1, P5 ;  /* 0x0000004903eb7211 */ /* 0x080fe200028f0eff */
[----:B------:R-:W-:Y:S01]  /*c430*/  IMAD R74, R74, 0x4, R75 ;  /* 0x000000044a4a7824 */ /* 0x000fe200078e024b */
[----:B------:R-:W-:Y:S02]  /*c440*/  LEA.HI.X.SX32 R23, R21, R73, 0x1, P4 ;  /* 0x0000004915177211 */ /* 0x000fe400020f0eff */
[----:B------:R-:W-:Y:S02]  /*c450*/  PRMT R21, R53, 0x7632, R21 ;  /* 0x0000763235157816 */ /* 0x000fe40000000015 */
[----:B------:R-:W-:-:S02]  /*c460*/  PRMT R3, R69, 0x7632, R3 ;  /* 0x0000763245037816 */ /* 0x000fc40000000003 */
[----:B0-----:R-:W-:Y:S01]  /*c470*/  PRMT R7, R54, 0x7632, R7 ;  /* 0x0000763236077816 */ /* 0x001fe20000000007 */
[----:B------:R-:W-:Y:S01]  /*c480*/  STG.E.U16 desc[UR60][R42.64], R21 ;  /* 0x000000152a007986 */ /* 0x000fe2000c10153c */
[----:B------:R-:W-:Y:S02]  /*c490*/  PRMT R6, R55, 0x7632, R6 ;  /* 0x0000763237067816 */ /* 0x000fe40000000006 */
[----:B-1----:R-:W-:Y:S01]  /*c4a0*/  PRMT R41, R71, 0x7632, R41 ;  /* 0x0000763247297816 */ /* 0x002fe20000000029 */
[----:B------:R2:W-:Y:S01]  /*c4b0*/  STG.E.U16 desc[UR60][R44.64], R3 ;  /* 0x000000032c007986 */ /* 0x0005e2000c10153c */
[----:B------:R-:W-:Y:S02]  /*c4c0*/  PRMT R69, R30, 0x7632, R69 ;  /* 0x000076321e457816 */ /* 0x000fe40000000045 */
[-C--:B------:R-:W-:Y:S01]  /*c4d0*/  LEA R236, P3, R17, R72.reuse, 0x1 ;  /* 0x0000004811ec7211 */ /* 0x080fe200078608ff */
[----:B------:R-:W-:Y:S01]  /*c4e0*/  STG.E.U16 desc[UR60][R46.64], R54 ;  /* 0x000000362e007986 */ /* 0x000fe2000c10153c */
[----:B------:R-:W-:-:S02]  /*c4f0*/  LEA R16, P5, R75, R72, 0x1 ;  /* 0x000000484b107211 */ /* 0x000fc400078a08ff */
[C---:B------:R-:W-:Y:S01]  /*c500*/  LEA R72, P6, R74.reuse, R72, 0x1 ;  /* 0x000000484a487211 */ /* 0x040fe200078c08ff */
[----:B------:R0:W-:Y:S01]  /*c510*/  STG.E.U16 desc[UR60][R48.64], R70 ;  /* 0x0000004630007986 */ /* 0x0001e2000c10153c */
[-C--:B------:R-:W-:Y:S02]  /*c520*/  LEA.HI.X.SX32 R237, R17, R73.reuse, 0x1, P3 ;  /* 0x0000004911ed7211 */ /* 0x080fe400018f0eff */
[-C--:B------:R-:W-:Y:S01]  /*c530*/  LEA.HI.X.SX32 R17, R75, R73.reuse, 0x1, P5 ;  /* 0x000000494b117211 */ /* 0x080fe200028f0eff */
[----:B------:R-:W-:Y:S01]  /*c540*/  STG.E.U16 desc[UR60][R50.64], R7 ;  /* 0x0000000732007986 */ /* 0x000fe2000c10153c */
[----:B------:R-:W-:Y:S02]  /*c550*/  LEA.HI.X.SX32 R73, R74, R73, 0x1, P6 ;  /* 0x000000494a497211 */ /* 0x000fe400030f0eff */
[----:B--2---:R-:W-:Y:S01]  /*c560*/  PRMT R44, R8, 0x7632, R44 ;  /* 0x00007632082c7816 */ /* 0x004fe2000000002c */
[----:B------:R1:W-:Y:S01]  /*c570*/  STG.E.U16 desc[UR60][R60.64], R18 ;  /* 0x000000123c007986 */ /* 0x0003e2000c10153c */
[----:B------:R-:W-:-:S02]  /*c580*/  PRMT R52, R10, 0x7632, R52 ;  /* 0x000076320a347816 */ /* 0x000fc40000000034 */
[----:B---3--:R-:W-:Y:S01]  /*c590*/  PRMT R45, R24, 0x7632, R45 ;  /* 0x00007632182d7816 */ /* 0x008fe2000000002d */
[----:B------:R2:W-:Y:S01]  /*c5a0*/  STG.E.U16 desc[UR60][R76.64], R55 ;  /* 0x000000374c007986 */ /* 0x0005e2000c10153c */
[----:B0-----:R-:W-:Y:S02]  /*c5b0*/  PRMT R48, R9, 0x7632, R48 ;  /* 0x0000763209307816 */ /* 0x001fe40000000030 */
[----:B------:R-:W-:Y:S01]  /*c5c0*/  PRMT R49, R25, 0x7632, R49 ;  /* 0x0000763219317816 */ /* 0x000fe20000000031 */
[----:B------:R-:W-:Y:S01]  /*c5d0*/  STG.E.U16 desc[UR60][R78.64], R71 ;  /* 0x000000474e007986 */ /* 0x000fe2000c10153c */
[----:B------:R-:W-:Y:S02]  /*c5e0*/  PRMT R53, R26, 0x7632, R53 ;  /* 0x000076321a357816 */ /* 0x000fe40000000035 */
[----:B------:R-:W-:Y:S01]  /*c5f0*/  PRMT R3, R11, 0x7632, R3 ;  /* 0x000076320b037816 */ /* 0x000fe20000000003 */
[----:B------:R0:W-:Y:S01]  /*c600*/  STG.E.U16 desc[UR60][R80.64], R6 ;  /* 0x0000000650007986 */ /* 0x0001e2000c10153c */
[----:B-1----:R-:W-:Y:S01]  /*c610*/  PRMT R60, R12, 0x7632, R60 ;  /* 0x000076320c3c7816 */ /* 0x002fe2000000003c */
[----:B------:R-:W-:Y:S01]  /*c620*/  FFMA R18, R63, 0.69314718246459960938, R20 ;  /* 0x3f3172183f127823 */ /* 0x000fe20000000014 */
[----:B------:R-:W-:Y:S01]  /*c630*/  PRMT R61, R28, 0x7632, R61 ;  /* 0x000076321c3d7816 */ /* 0x000fe2000000003d */
[----:B------:R-:W-:Y:S01]  /*c640*/  STG.E.U16 desc[UR60][R82.64], R41 ;  /* 0x0000002952007986 */ /* 0x000fe2000c10153c */
[----:B------:R-:W-:-:S02]  /*c650*/  PRMT R7, R13, 0x7632, R7 ;  /* 0x000076320d077816 */ /* 0x000fc40000000007 */
[----:B--2---:R-:W-:Y:S01]  /*c660*/  PRMT R76, R36, 0x7632, R76 ;  /* 0x00007632244c7816 */ /* 0x004fe2000000004c */
[----:B------:R1:W-:Y:S01]  /*c670*/  STG.E.U16 desc[UR60][R84.64], R8 ;  /* 0x0000000854007986 */ /* 0x0003e2000c10153c */
[----:B------:R-:W-:-:S03]  /*c680*/  PRMT R77, R32, 0x7632, R77 ;  /* 0x00007632204d7816 */ /* 0x000fc6000000004d */
[----:B------:R-:W-:Y:S01]  /*c690*/  STG.E.U16 desc[UR60][R86.64], R24 ;  /* 0x0000001856007986 */ /* 0x000fe2000c10153c */
[----:B0-----:R-:W-:Y:S02]  /*c6a0*/  PRMT R6, R27, 0x7632, R6 ;  /* 0x000076321b067816 */ /* 0x001fe40000000006 */
[----:B------:R-:W-:Y:S01]  /*c6b0*/  PRMT R80, R37, 0x7632, R80 ;  /* 0x0000763225507816 */ /* 0x000fe20000000050 */
[----:B------:R0:W-:Y:S01]  /*c6c0*/  STG.E.U16 desc[UR60][R88.64], R44 ;  /* 0x0000002c58007986 */ /* 0x0001e2000c10153c */
[----:B------:R-:W-:-:S03]  /*c6d0*/  PRMT R81, R33, 0x7632, R81 ;  /* 0x0000763221517816 */ /* 0x000fc60000000051 */
[----:B------:R-:W-:Y:S01]  /*c6e0*/  STG.E.U16 desc[UR60][R90.64], R45 ;  /* 0x0000002d5a007986 */ /* 0x000fe2000c10153c */
[----:B-1----:R-:W-:Y:S02]  /*c6f0*/  PRMT R8, R29, 0x7632, R8 ;  /* 0x000076321d087816 */ /* 0x002fe40000000008 */
[----:B------:R-:W-:Y:S01]  /*c700*/  PRMT R84, R38, 0x7632, R84 ;  /* 0x0000763226547816 */ /* 0x000fe20000000054 */
[----:B------:R1:W-:Y:S01]  /*c710*/  STG.E.U16 desc[UR60][R92.64], R9 ;  /* 0x000000095c007986 */ /* 0x0003e2000c10153c */
[----:B------:R-:W-:-:S03]  /*c720*/  PRMT R85, R34, 0x7632, R85 ;  /* 0x0000763222557816 */ /* 0x000fc60000000055 */
[----:B------:R-:W-:Y:S01]  /*c730*/  STG.E.U16 desc[UR60][R94.64], R25 ;  /* 0x000000195e007986 */ /* 0x000fe2000c10153c */
[----:B0-----:R-:W-:Y:S02]  /*c740*/  PRMT R88, R39, 0x7632, R88 ;  /* 0x0000763227587816 */ /* 0x001fe40000000058 */
[----:B------:R-:W-:Y:S01]  /*c750*/  PRMT R89, R35, 0x7632, R89 ;  /* 0x0000763223597816 */ /* 0x000fe20000000059 */
[----:B------:R0:W-:Y:S04]  /*c760*/  STG.E.U16 desc[UR60][R96.64], R48 ;  /* 0x0000003060007986 */ /* 0x0001e8000c10153c */
[----:B------:R-:W-:Y:S01]  /*c770*/  STG.E.U16 desc[UR60][R98.64], R49 ;  /* 0x0000003162007986 */ /* 0x000fe2000c10153c */
[----:B-1----:R-:W-:Y:S02]  /*c780*/  PRMT R92, R64, 0x7632, R92 ;  /* 0x00007632405c7816 */ /* 0x002fe4000000005c */
[----:B------:R-:W-:Y:S01]  /*c790*/  PRMT R93, R56, 0x7632, R93 ;  /* 0x00007632385d7816 */ /* 0x000fe2000000005d */
[----:B------:R1:W-:Y:S04]  /*c7a0*/  STG.E.U16 desc[UR60][R100.64], R10 ;  /* 0x0000000a64007986 */ /* 0x0003e8000c10153c */
[----:B------:R-:W-:Y:S01]  /*c7b0*/  STG.E.U16 desc[UR60][R102.64], R26 ;  /* 0x0000001a66007986 */ /* 0x000fe2000c10153c */
[----:B0-----:R-:W-:-:S02]  /*c7c0*/  PRMT R96, R65, 0x7632, R96 ;  /* 0x0000763241607816 */ /* 0x001fc40000000060 */
[----:B------:R-:W-:Y:S01]  /*c7d0*/  PRMT R97, R57, 0x7632, R97 ;  /* 0x0000763239617816 */ /* 0x000fe20000000061 */
[----:B------:R0:W-:Y:S04]  /*c7e0*/  STG.E.U16 desc[UR60][R104.64], R52 ;  /* 0x0000003468007986 */ /* 0x0001e8000c10153c */
[----:B------:R-:W-:Y:S01]  /*c7f0*/  STG.E.U16 desc[UR60][R106.64], R53 ;  /* 0x000000356a007986 */ /* 0x000fe2000c10153c */
[----:B-1----:R-:W-:Y:S02]  /*c800*/  PRMT R100, R66, 0x7632, R100 ;  /* 0x0000763242647816 */ /* 0x002fe40000000064 */
[----:B------:R-:W-:Y:S01]  /*c810*/  PRMT R101, R58, 0x7632, R101 ;  /* 0x000076323a657816 */ /* 0x000fe20000000065 */
[----:B------:R-:W-:Y:S04]  /*c820*/  STG.E.U16 desc[UR60][R108.64], R11 ;  /* 0x0000000b6c007986 */ /* 0x000fe8000c10153c */
[----:B------:R-:W-:Y:S01]  /*c830*/  STG.E.U16 desc[UR60][R110.64], R27 ;  /* 0x0000001b6e007986 */ /* 0x000fe2000c10153c */
[----:B0-----:R-:W-:-:S02]  /*c840*/  PRMT R104, R67, 0x7632, R104 ;  /* 0x0000763243687816 */ /* 0x001fc40000000068 */
[----:B------:R-:W-:Y:S01]  /*c850*/  PRMT R105, R59, 0x7632, R105 ;  /* 0x000076323b697816 */ /* 0x000fe20000000069 */
[----:B------:R0:W-:Y:S04]  /*c860*/  STG.E.U16 desc[UR60][R112.64], R3 ;  /* 0x0000000370007986 */ /* 0x0001e8000c10153c */
[----:B------:R1:W-:Y:S04]  /*c870*/  STG.E.U16 desc[UR60][R114.64], R6 ;  /* 0x0000000672007986 */ /* 0x0003e8000c10153c */
[----:B------:R-:W-:Y:S04]  /*c880*/  STG.E.U16 desc[UR60][R116.64], R12 ;  /* 0x0000000c74007986 */ /* 0x000fe8000c10153c */
[----:B------:R-:W-:Y:S01]  /*c890*/  STG.E.U16 desc[UR60][R118.64], R28 ;  /* 0x0000001c76007986 */ /* 0x000fe2000c10153c */
[----:B0-----:R-:W-:-:S03]  /*c8a0*/  PRMT R3, R15, 0x7632, R3 ;  /* 0x000076320f037816 */ /* 0x001fc60000000003 */
[----:B------:R-:W-:Y:S01]  /*c8b0*/  STG.E.U16 desc[UR60][R120.64], R60 ;  /* 0x0000003c78007986 */ /* 0x000fe2000c10153c */
[----:B-1----:R-:W-:-:S03]  /*c8c0*/  PRMT R6, R31, 0x7632, R6 ;  /* 0x000076321f067816 */ /* 0x002fc60000000006 */
[----:B------:R-:W-:Y:S04]  /*c8d0*/  STG.E.U16 desc[UR60][R122.64], R61 ;  /* 0x0000003d7a007986 */ /* 0x000fe8000c10153c */
        /* <DEDUP_REMOVED lines=9> */
[----:B------:R-:W0:Y:S04]  /*c970*/  LDS.128 R8, [R4+0x800] ;  /* 0x0008000004087984 */ /* 0x000e280000000c00 */
[----:B------:R-:W1:Y:S04]  /*c980*/  LDS.128 R12, [R5+0x800] ;  /* 0x00080000050c7984 */ /* 0x000e680000000c00 */
[----:B------:R-:W-:Y:S04]  /*c990*/  STG.E.U16 desc[UR60][R142.64], R31 ;  /* 0x0000001f8e007986 */ /* 0x000fe8000c10153c */
[----:B------:R2:W-:Y:S04]  /*c9a0*/  STG.E.U16 desc[UR60][R144.64], R3 ;  /* 0x0000000390007986 */ /* 0x0005e8000c10153c */
[----:B------:R-:W-:Y:S04]  /*c9b0*/  STG.E.U16 desc[UR60][R146.64], R6 ;  /* 0x0000000692007986 */ /* 0x000fe8000c10153c */
[----:B------:R3:W-:Y:S04]  /*c9c0*/  STG.E.U16 desc[UR60][R148.64], R36 ;  /* 0x0000002494007986 */ /* 0x0007e8000c10153c */
[----:B------:R-:W-:Y:S01]  /*c9d0*/  STG.E.U16 desc[UR60][R150.64], R32 ;  /* 0x0000002096007986 */ /* 0x000fe2000c10153c */
[----:B--2---:R-:W2:Y:S03]  /*c9e0*/  LDC R3, c[0x0][0x27c] ;  /* 0x00009f00ff037b82 */ /* 0x004ea60000000800 */
[----:B------:R-:W-:Y:S04]  /*c9f0*/  STG.E.U16 desc[UR60][R152.64], R76 ;  /* 0x0000004c98007986 */ /* 0x000fe8000c10153c */
[----:B------:R-:W-:Y:S04]  /*ca00*/  STG.E.U16 desc[UR60][R154.64], R77 ;  /* 0x0000004d9a007986 */ /* 0x000fe8000c10153c */
[----:B------:R-:W-:Y:S04]  /*ca10*/  STG.E.U16 desc[UR60][R156.64], R37 ;  /* 0x000000259c007986 */ /* 0x000fe8000c10153c */
[----:B------:R-:W-:Y:S01]  /*ca20*/  STG.E.U16 desc[UR60][R158.64], R33 ;  /* 0x000000219e007986 */ /* 0x000fe2000c10153c */
[----:B0-----:R-:W-:-:S02]  /*ca30*/  PRMT R108, R8, 0x7632, R108 ;  /* 0x00007632086c7816 */ /* 0x001fc4000000006c */
[----:B------:R-:W-:Y:S01]  /*ca40*/  PRMT R112, R9, 0x7632, R112 ;  /* 0x0000763209707816 */ /* 0x000fe20000000070 */
[----:B------:R-:W-:Y:S01]  /*ca50*/  STG.E.U16 desc[UR60][R160.64], R80 ;  /* 0x00000050a0007986 */ /* 0x000fe2000c10153c */
[----:B-1----:R-:W-:Y:S02]  /*ca60*/  PRMT R109, R12, 0x7632, R109 ;  /* 0x000076320c6d7816 */ /* 0x002fe4000000006d */
[----:B------:R-:W-:Y:S01]  /*ca70*/  PRMT R113, R13, 0x7632, R113 ;  /* 0x000076320d717816 */ /* 0x000fe20000000071 */
[----:B------:R-:W-:Y:S01]  /*ca80*/  STG.E.U16 desc[UR60][R162.64], R81 ;  /* 0x00000051a2007986 */ /* 0x000fe2000c10153c */
[----:B------:R-:W-:Y:S02]  /*ca90*/  PRMT R116, R10, 0x7632, R116 ;  /* 0x000076320a747816 */ /* 0x000fe40000000074 */
[----:B------:R-:W-:Y:S01]  /*caa0*/  PRMT R117, R14, 0x7632, R117 ;  /* 0x000076320e757816 */ /* 0x000fe20000000075 */
[----:B------:R-:W-:Y:S01]  /*cab0*/  STG.E.U16 desc[UR60][R164.64], R38 ;  /* 0x00000026a4007986 */ /* 0x000fe2000c10153c */
[----:B---3--:R-:W-:-:S03]  /*cac0*/  PRMT R36, R15, 0x7632, R36 ;  /* 0x000076320f247816 */ /* 0x008fc60000000024 */
        /* <DEDUP_REMOVED lines=23> */
[----:B------:R0:W-:Y:S04]  /*cc40*/  STG.E.U16 desc[UR60][R212.64], R8 ;  /* 0x00000008d4007986 */ /* 0x0001e8000c10153c */
[----:B------:R1:W-:Y:S04]  /*cc50*/  STG.E.U16 desc[UR60][R214.64], R12 ;  /* 0x0000000cd6007986 */ /* 0x0003e8000c10153c */
[----:B------:R1:W-:Y:S04]  /*cc60*/  STG.E.U16 desc[UR60][R216.64], R108 ;  /* 0x0000006cd8007986 */ /* 0x0003e8000c10153c */
[----:B------:R1:W-:Y:S01]  /*cc70*/  STG.E.U16 desc[UR60][R218.64], R109 ;  /* 0x0000006dda007986 */ /* 0x0003e2000c10153c */
[----:B0-----:R-:W-:-:S03]  /*cc80*/  PRMT R8, R11, 0x7632, R8 ;  /* 0x000076320b087816 */ /* 0x001fc60000000008 */
[----:B------:R1:W-:Y:S04]  /*cc90*/  STG.E.U16 desc[UR60][R220.64], R9 ;  /* 0x00000009dc007986 */ /* 0x0003e8000c10153c */
        /* <DEDUP_REMOVED lines=10> */
[----:B------:R1:W-:Y:S01]  /*cd40*/  STG.E.U16 desc[UR60][R72.64], R36 ;  /* 0x0000002448007986 */ /* 0x0003e2000c10153c */
[----:B------:R-:W-:Y:S06]  /*cd50*/  BAR.SYNC.DEFER_BLOCKING 0x0 ;  /* 0x0000000000007b1d */ /* 0x000fec0000010000 */
[----:B------:R1:W-:Y:S02]  /*cd60*/  STS.64 [R2], R18 ;  /* 0x0000001202007388 */ /* 0x0003e40000000a00 */
[----:B------:R-:W-:Y:S06]  /*cd70*/  BAR.SYNC.DEFER_BLOCKING 0x0 ;  /* 0x0000000000007b1d */ /* 0x000fec0000010000 */
[----:B--2---:R-:W-:Y:S05]  /*cd80*/  @P0 EXIT ;  /* 0x000000000000094d */ /* 0x004fea0003800000 */
[----:B------:R-:W0:Y:S01]  /*cd90*/  LDS R7, [R0] ;  /* 0x0000000000077984 */ /* 0x000e220000000800 */
[----:B-1----:R-:W1:Y:S01]  /*cda0*/  LDC.64 R8, c[0x0][0x230] ;  /* 0x00008c00ff087b82 */ /* 0x002e620000000a00 */
[----:B------:R-:W-:Y:S02]  /*cdb0*/  IMAD R2, R239, R3, RZ ;  /* 0x00000003ef027224 */ /* 0x000fe400078e02ff */
[----:B------:R-:W-:Y:S02]  /*cdc0*/  IMAD.SHL.U32 R5, R238, 0x4, RZ ;  /* 0x00000004ee057824 */ /* 0x000fe400078e00ff */
[C---:B------:R-:W-:Y:S02]  /*cdd0*/  IMAD.SHL.U32 R3, R2.reuse, 0x4, RZ ;  /* 0x0000000402037824 */ /* 0x040fe400078e00ff */
[----:B------:R-:W-:-:S04]  /*cde0*/  IMAD.HI R4, R2, 0x4, RZ ;  /* 0x0000000402047827 */ /* 0x000fc800078e02ff */
[----:B------:R-:W-:Y:S01]  /*cdf0*/  IMAD.HI R6, R238, 0x4, RZ ;  /* 0x00000004ee067827 */ /* 0x000fe200078e02ff */
[----:B-1----:R-:W-:-:S04]  /*ce00*/  IADD3 R2, P0, P1, R5, R8, R3 ;  /* 0x0000000805027210 */ /* 0x002fc8000791e003 */
[----:B------:R-:W-:-:S05]  /*ce10*/  IADD3.X R3, R6, R9, R4, P0, P1 ;  /* 0x0000000906037210 */ /* 0x000fca00007e2404 */
[----:B0-----:R-:W-:Y:S01]  /*ce20*/  STG.E desc[UR60][R2.64], R7 ;  /* 0x0000000702007986 */ /* 0x001fe2000c10193c */
[----:B------:R-:W-:Y:S05]  /*ce30*/  EXIT ;  /* 0x000000000000794d */ /* 0x000fea0003800000 */
.L_x_2:
[----:B------:R-:W-:-:S00]  /*ce40*/  BRA `(.L_x_2) ;  /* 0xfffffffc00fc7947 */ /* 0x000fc0000383ffff */
[----:B------:R-:W-:-:S00]  /*ce50*/  NOP ;  /* 0x0000000000007918 */ /* 0x000fc00000000000 */
        /* <DEDUP_REMOVED lines=10> */
.L_x_3:


//--------------------- .nv.global.init           --------------------------
	.section	.nv.global.init,"aw",@progbits
.nv.global.init:
	.type		_$_str,@object
	.size		_$_str,(.L_0 - _$_str)
_$_str:
        /*0000*/ 	.byte	0x5f, 0x5f, 0x43, 0x55, 0x44, 0x41, 0x5f, 0x46, 0x54, 0x5a, 0x00
.L_0:


//--------------------- .nv.shared.attn_fwd       --------------------------
	.section	.nv.shared.attn_fwd,"aw",@nobits
	.sectionflags	@""
	.align	16
	.zero		1024


//--------------------- .nv.shared.reserved.0     --------------------------
	.section	.nv.shared.reserved.0,"aw",@nobits
	.weak		__nv_reservedSMEM_offset_0_alias
	.size		__nv_reservedSMEM_offset_0_alias, 0, 0
	.other		__nv_reservedSMEM_offset_0_alias,@"STO_CUDA_RESERVED_SHARED STV_DEFAULT"
__nv_reservedSMEM_offset_0_alias:
	.zero		0


//--------------------- .nv.constant0.attn_fwd    --------------------------
	.section	.nv.constant0.attn_fwd,"a",@progbits
	.sectionflags	@""
	.align	4
.nv.constant0.attn_fwd:
	.zero		664


//--------------------- SYMBOLS --------------------------

	.type		.nv.reservedSmem.offset0,@object
	.size		.nv.reservedSmem.offset0,0x4
